// auto-generated by cutlass_sweep.gemm — config: {"arch": "sm_100", "cluster_m": 1, "cluster_n": 1, "dtype": "fp16", "dtype_b": "fp16", "layout": "tt", "stages": 0, "tile_k": 32, "tile_m": 128, "tile_n": 128}
#include "cutlass/cutlass.h"
#include "cutlass/gemm/collective/collective_builder.hpp"
#include "cutlass/gemm/device/gemm_universal_adapter.h"
#include "cutlass/gemm/kernel/gemm_universal.hpp"
#include "cutlass/epilogue/collective/collective_builder.hpp"

using ElemA = cutlass::half_t;
using ElemB = cutlass::half_t;
using ElemCD = cutlass::half_t;
using Acc  = float;
using TileShape    = cute::Shape<cute::_128, cute::_128, cute::_32>;
using ClusterShape = cute::Shape<cute::_1, cute::_1, cute::_1>;

using CollectiveEpilogue = typename cutlass::epilogue::collective::CollectiveBuilder<
    cutlass::arch::Sm100, cutlass::arch::OpClassTensorOp,
    TileShape, ClusterShape,
    cutlass::epilogue::collective::EpilogueTileAuto,
    Acc, Acc,
    ElemCD, cutlass::layout::RowMajor, 128 / cutlass::sizeof_bits<ElemCD>::value,
    ElemCD, cutlass::layout::RowMajor, 128 / cutlass::sizeof_bits<ElemCD>::value,
    cutlass::epilogue::collective::EpilogueScheduleAuto
  >::CollectiveOp;

using CollectiveMainloop = typename cutlass::gemm::collective::CollectiveBuilder<
    cutlass::arch::Sm100, cutlass::arch::OpClassTensorOp,
    ElemA, cutlass::layout::ColumnMajor, 128 / cutlass::sizeof_bits<ElemA>::value,
    ElemB, cutlass::layout::ColumnMajor, 128 / cutlass::sizeof_bits<ElemB>::value,
    Acc,
    TileShape, ClusterShape,
    cutlass::gemm::collective::StageCountAutoCarveout<static_cast<int>(sizeof(typename CollectiveEpilogue::SharedStorage))>,
    cutlass::gemm::collective::KernelScheduleAuto
  >::CollectiveOp;

using GemmKernel = cutlass::gemm::kernel::GemmUniversal<
    cute::Shape<int,int,int,int>,
    CollectiveMainloop,
    CollectiveEpilogue
>;
using Gemm = cutlass::gemm::device::GemmUniversalAdapter<GemmKernel>;

// Force the device kernel symbol into the cubin without needing a host main.
auto* _anchor = &cutlass::device_kernel<GemmKernel>;


// ===== COMPILED SASS (sm_100a) =====

	.target	sm_100a

	.elftype	@"ET_EXEC"


//--------------------- .note.nv.tkinfo           --------------------------
	.section	.note.nv.tkinfo,"",@"SHT_NOTE"
	.sectionflags	@"SHF_NOTE_NV_TKINFO"
	.tkinfo
        /*0018*/ 	.word	0x00000002
        /*0030*/ 	.string	""
        /*0030*/ 	.string	"ptxas"
        /*0030*/ 	.string	"Cuda compilation tools, release 13.0, V13.0.88"
        /*0030*/ 	.string	"Build cuda_13.0.r13.0/compiler.36424714_0"
        /*0030*/ 	.string	"-arch sm_100a -m 64 "



//--------------------- .note.nv.cuinfo           --------------------------
	.section	.note.nv.cuinfo,"",@"SHT_NOTE"
	.sectionflags	@"SHF_NOTE_NV_CUINFO"
        /*0018*/ 	.short	0x0002
        /*001a*/ 	.short	0x0064
        /*001c*/ 	.short	0x0082
	.zero		2


//--------------------- .nv.info                  --------------------------
	.section	.nv.info,"",@"SHT_CUDA_INFO"
	.align	4


	//----- nvinfo : EIATTR_REGCOUNT
	.align		4
        /*0000*/ 	.byte	0x04, 0x2f
        /*0002*/ 	.short	(.L_19 - .L_18)
	.align		4
.L_18:
        /*0004*/ 	.word	index@(_ZN7cutlass13device_kernelINS_4gemm6kernel13GemmUniversalIN4cute5tupleIJiiiiEEENS1_10collective13CollectiveMmaINS1_35MainloopSm100TmaUmmaWarpSpecializedILi12ELi2ELi4ENS5_IJNS4_1CILi1EEESB_SB_EEEEENS5_IJNSA_ILi128EEESE_NSA_ILi32EEEEEENS_6half_tENS5_IJSB_llEEESH_NS5_IJlSB_lEEENS4_8TiledMMAINS4_8MMA_AtomIJNS4_20SM100_MMA_F16BF16_SSISH_SH_fLi128ELi128ELNS4_4UMMA5MajorE1ELSO_0ELNSN_7ScaleInE0ELSP_0EEEEEENS4_6LayoutISC_NS5_IJNSA_ILi0EEEST_ST_EEEEENS5_IJNS4_10UnderscoreESW_SW_EEEEENS4_13SM90_TMA_LOADENS4_14ComposedLayoutINS4_7SwizzleILi3ELi4ELi3EEENS4_18smem_ptr_flag_bitsILi16EEENSS_INS5_IJNSA_ILi64EEENSA_ILi8EEEEEENS5_IJSB_S15_EEEEEEEvNS4_8identityESZ_NS10_INS11_ILi2ELi4ELi3EEES14_NSS_INS5_IJS16_SF_EEENS5_IJSF_SB_EEEEEEEvS1B_EENS_8epilogue10collective18CollectiveEpilogueINS1I_23Sm100TmaWarpSpecializedILi4ELi2ELi32ELb1ELb0EEEJSG_NS5_IJNSS_ISE_SB_EENSS_ISF_SB_EEEEESH_SJ_SH_SJ_NS1I_6fusion15FusionCallbacksIS1M_NS1Q_17LinearCombinationISH_fSH_fLNS_15FloatRoundStyleE2EEESG_S1P_JEEENS4_5SM1004TMEM4LOAD26SM100_TMEM_LOAD_32dp32b32xESZ_S1G_NS4_39AutoVectorizingCopyWithAssumedAlignmentILi128EEENS4_14SM90_TMA_STOREES1G_S21_S21_EEEvvEEEEvNT_6ParamsE)
        /*0008*/ 	.word	0x0000006e


	//----- nvinfo : EIATTR_FRAME_SIZE
	.align		4
.L_19:
        /*000c*/ 	.byte	0x04, 0x11
        /*000e*/ 	.short	(.L_21 - .L_20)
	.align		4
.L_20:
        /*0010*/ 	.word	index@($__internal_2_$__cuda_sm10x_tcgen05_guardrail_trap_unallocated_columns_being_dealloced)
        /*0014*/ 	.word	0x00000000


	//----- nvinfo : EIATTR_FRAME_SIZE
	.align		4
.L_21:
        /*0018*/ 	.byte	0x04, 0x11
        /*001a*/ 	.short	(.L_23 - .L_22)
	.align		4
.L_22:
        /*001c*/ 	.word	index@($__internal_1_$__cuda_sm10x_tcgen05_guardrail_trap_phase_invalid_during_alloc)
        /*0020*/ 	.word	0x00000000


	//----- nvinfo : EIATTR_FRAME_SIZE
	.align		4
.L_23:
        /*0024*/ 	.byte	0x04, 0x11
        /*0026*/ 	.short	(.L_25 - .L_24)
	.align		4
.L_24:
        /*0028*/ 	.word	index@($__internal_0_$__cuda_sm10x_tcgen05_guardrail_trap_col_being_dealloced_not_returned_by_alloc)
        /*002c*/ 	.word	0x00000000


	//----- nvinfo : EIATTR_FRAME_SIZE
	.align		4
.L_25:
        /*0030*/ 	.byte	0x04, 0x11
        /*0032*/ 	.short	(.L_27 - .L_26)
	.align		4
.L_26:
        /*0034*/ 	.word	index@(_ZN7cutlass13device_kernelINS_4gemm6kernel13GemmUniversalIN4cute5tupleIJiiiiEEENS1_10collective13CollectiveMmaINS1_35MainloopSm100TmaUmmaWarpSpecializedILi12ELi2ELi4ENS5_IJNS4_1CILi1EEESB_SB_EEEEENS5_IJNSA_ILi128EEESE_NSA_ILi32EEEEEENS_6half_tENS5_IJSB_llEEESH_NS5_IJlSB_lEEENS4_8TiledMMAINS4_8MMA_AtomIJNS4_20SM100_MMA_F16BF16_SSISH_SH_fLi128ELi128ELNS4_4UMMA5MajorE1ELSO_0ELNSN_7ScaleInE0ELSP_0EEEEEENS4_6LayoutISC_NS5_IJNSA_ILi0EEEST_ST_EEEEENS5_IJNS4_10UnderscoreESW_SW_EEEEENS4_13SM90_TMA_LOADENS4_14ComposedLayoutINS4_7SwizzleILi3ELi4ELi3EEENS4_18smem_ptr_flag_bitsILi16EEENSS_INS5_IJNSA_ILi64EEENSA_ILi8EEEEEENS5_IJSB_S15_EEEEEEEvNS4_8identityESZ_NS10_INS11_ILi2ELi4ELi3EEES14_NSS_INS5_IJS16_SF_EEENS5_IJSF_SB_EEEEEEEvS1B_EENS_8epilogue10collective18CollectiveEpilogueINS1I_23Sm100TmaWarpSpecializedILi4ELi2ELi32ELb1ELb0EEEJSG_NS5_IJNSS_ISE_SB_EENSS_ISF_SB_EEEEESH_SJ_SH_SJ_NS1I_6fusion15FusionCallbacksIS1M_NS1Q_17LinearCombinationISH_fSH_fLNS_15FloatRoundStyleE2EEESG_S1P_JEEENS4_5SM1004TMEM4LOAD26SM100_TMEM_LOAD_32dp32b32xESZ_S1G_NS4_39AutoVectorizingCopyWithAssumedAlignmentILi128EEENS4_14SM90_TMA_STOREES1G_S21_S21_EEEvvEEEEvNT_6ParamsE)
        /*0038*/ 	.word	0x00000000


	//----- nvinfo : EIATTR_MIN_STACK_SIZE
	.align		4
.L_27:
        /*003c*/ 	.byte	0x04, 0x12
        /*003e*/ 	.short	(.L_29 - .L_28)
	.align		4
.L_28:
        /*0040*/ 	.word	index@(_ZN7cutlass13device_kernelINS_4gemm6kernel13GemmUniversalIN4cute5tupleIJiiiiEEENS1_10collective13CollectiveMmaINS1_35MainloopSm100TmaUmmaWarpSpecializedILi12ELi2ELi4ENS5_IJNS4_1CILi1EEESB_SB_EEEEENS5_IJNSA_ILi128EEESE_NSA_ILi32EEEEEENS_6half_tENS5_IJSB_llEEESH_NS5_IJlSB_lEEENS4_8TiledMMAINS4_8MMA_AtomIJNS4_20SM100_MMA_F16BF16_SSISH_SH_fLi128ELi128ELNS4_4UMMA5MajorE1ELSO_0ELNSN_7ScaleInE0ELSP_0EEEEEENS4_6LayoutISC_NS5_IJNSA_ILi0EEEST_ST_EEEEENS5_IJNS4_10UnderscoreESW_SW_EEEEENS4_13SM90_TMA_LOADENS4_14ComposedLayoutINS4_7SwizzleILi3ELi4ELi3EEENS4_18smem_ptr_flag_bitsILi16EEENSS_INS5_IJNSA_ILi64EEENSA_ILi8EEEEEENS5_IJSB_S15_EEEEEEEvNS4_8identityESZ_NS10_INS11_ILi2ELi4ELi3EEES14_NSS_INS5_IJS16_SF_EEENS5_IJSF_SB_EEEEEEEvS1B_EENS_8epilogue10collective18CollectiveEpilogueINS1I_23Sm100TmaWarpSpecializedILi4ELi2ELi32ELb1ELb0EEEJSG_NS5_IJNSS_ISE_SB_EENSS_ISF_SB_EEEEESH_SJ_SH_SJ_NS1I_6fusion15FusionCallbacksIS1M_NS1Q_17LinearCombinationISH_fSH_fLNS_15FloatRoundStyleE2EEESG_S1P_JEEENS4_5SM1004TMEM4LOAD26SM100_TMEM_LOAD_32dp32b32xESZ_S1G_NS4_39AutoVectorizingCopyWithAssumedAlignmentILi128EEENS4_14SM90_TMA_STOREES1G_S21_S21_EEEvvEEEEvNT_6ParamsE)
        /*0044*/ 	.word	0x00000000
.L_29:


//--------------------- .nv.compat                --------------------------
	.section	.nv.compat,"",@"SHT_CUDA_COMPAT_INFO"
	.align	4
        /*0000*/ 	.byte	0x02, 0x09, 0x01, 0x00, 0x02, 0x02, 0x02, 0x00, 0x02, 0x05, 0x05, 0x00, 0x03, 0x07, 0x01, 0x01
        /*0010*/ 	.byte	0x02, 0x03, 0x01, 0x00, 0x02, 0x06, 0x01, 0x00, 0x04, 0x0b, 0x08, 0x00, 0x09, 0x00, 0x00, 0x00
        /*0020*/ 	.byte	0x00, 0x00, 0x00, 0x00


//--------------------- .nv.info._ZN7cutlass13device_kernelINS_4gemm6kernel13GemmUniversalIN4cute5tupleIJiiiiEEENS1_10collective13CollectiveMmaINS1_35MainloopSm100TmaUmmaWarpSpecializedILi12ELi2ELi4ENS5_IJNS4_1CILi1EEESB_SB_EEEEENS5_IJNSA_ILi128EEESE_NSA_ILi32EEEEEENS_6half_tENS5_IJSB_llEEESH_NS5_IJlSB_lEEENS4_8TiledMMAINS4_8MMA_AtomIJNS4_20SM100_MMA_F16BF16_SSISH_SH_fLi128ELi128ELNS4_4UMMA5MajorE1ELSO_0ELNSN_7ScaleInE0ELSP_0EEEEEENS4_6LayoutISC_NS5_IJNSA_ILi0EEEST_ST_EEEEENS5_IJNS4_10UnderscoreESW_SW_EEEEENS4_13SM90_TMA_LOADENS4_14ComposedLayoutINS4_7SwizzleILi3ELi4ELi3EEENS4_18smem_ptr_flag_bitsILi16EEENSS_INS5_IJNSA_ILi64EEENSA_ILi8EEEEEENS5_IJSB_S15_EEEEEEEvNS4_8identityESZ_NS10_INS11_ILi2ELi4ELi3EEES14_NSS_INS5_IJS16_SF_EEENS5_IJSF_SB_EEEEEEEvS1B_EENS_8epilogue10collective18CollectiveEpilogueINS1I_23Sm100TmaWarpSpecializedILi4ELi2ELi32ELb1ELb0EEEJSG_NS5_IJNSS_ISE_SB_EENSS_ISF_SB_EEEEESH_SJ_SH_SJ_NS1I_6fusion15FusionCallbacksIS1M_NS1Q_17LinearCombinationISH_fSH_fLNS_15FloatRoundStyleE2EEESG_S1P_JEEENS4_5SM1004TMEM4LOAD26SM100_TMEM_LOAD_32dp32b32xESZ_S1G_NS4_39AutoVectorizingCopyWithAssumedAlignmentILi128EEENS4_14SM90_TMA_STOREES1G_S21_S21_EEEvvEEEEvNT_6ParamsE --------------------------
	.section	.nv.info._ZN7cutlass13device_kernelINS_4gemm6kernel13GemmUniversalIN4cute5tupleIJiiiiEEENS1_10collective13CollectiveMmaINS1_35MainloopSm100TmaUmmaWarpSpecializedILi12ELi2ELi4ENS5_IJNS4_1CILi1EEESB_SB_EEEEENS5_IJNSA_ILi128EEESE_NSA_ILi32EEEEEENS_6half_tENS5_IJSB_llEEESH_NS5_IJlSB_lEEENS4_8TiledMMAINS4_8MMA_AtomIJNS4_20SM100_MMA_F16BF16_SSISH_SH_fLi128ELi128ELNS4_4UMMA5MajorE1ELSO_0ELNSN_7ScaleInE0ELSP_0EEEEEENS4_6LayoutISC_NS5_IJNSA_ILi0EEEST_ST_EEEEENS5_IJNS4_10UnderscoreESW_SW_EEEEENS4_13SM90_TMA_LOADENS4_14ComposedLayoutINS4_7SwizzleILi3ELi4ELi3EEENS4_18smem_ptr_flag_bitsILi16EEENSS_INS5_IJNSA_ILi64EEENSA_ILi8EEEEEENS5_IJSB_S15_EEEEEEEvNS4_8identityESZ_NS10_INS11_ILi2ELi4ELi3EEES14_NSS_INS5_IJS16_SF_EEENS5_IJSF_SB_EEEEEEEvS1B_EENS_8epilogue10collective18CollectiveEpilogueINS1I_23Sm100TmaWarpSpecializedILi4ELi2ELi32ELb1ELb0EEEJSG_NS5_IJNSS_ISE_SB_EENSS_ISF_SB_EEEEESH_SJ_SH_SJ_NS1I_6fusion15FusionCallbacksIS1M_NS1Q_17LinearCombinationISH_fSH_fLNS_15FloatRoundStyleE2EEESG_S1P_JEEENS4_5SM1004TMEM4LOAD26SM100_TMEM_LOAD_32dp32b32xESZ_S1G_NS4_39AutoVectorizingCopyWithAssumedAlignmentILi128EEENS4_14SM90_TMA_STOREES1G_S21_S21_EEEvvEEEEvNT_6ParamsE,"",@"SHT_CUDA_INFO"
	.sectionflags	@""
	.align	4


	//----- nvinfo : EIATTR_CUDA_API_VERSION
	.align		4
        /*0000*/ 	.byte	0x04, 0x37
        /*0002*/ 	.short	(.L_31 - .L_30)
.L_30:
        /*0004*/ 	.word	0x00000082


	//----- nvinfo : EIATTR_KPARAM_INFO
	.align		4
.L_31:
        /*0008*/ 	.byte	0x04, 0x17
        /*000a*/ 	.short	(.L_33 - .L_32)
.L_32:
        /*000c*/ 	.word	0x00000000
        /*0010*/ 	.short	0x0000
        /*0012*/ 	.short	0x0000
        /*0014*/ 	.byte	0x00, 0xf0, 0x01, 0x20


	//----- nvinfo : EIATTR_AT_ENTRY_FRAGMENTS
	.align		4
.L_33:
        /*0018*/ 	.byte	0x04, 0x4f
        /*001a*/ 	.short	(.L_35 - .L_34)


	//   ....[0]....
.L_34:
        /*001c*/ 	.word	0x00000006


	//----- nvinfo : EIATTR_RESERVED_SMEM_USED
	.align		4
.L_35:
        /*0020*/ 	.byte	0x01, 0x41
	.zero		2


	//----- nvinfo : EIATTR_SPARSE_MMA_MASK
	.align		4
        /*0024*/ 	.byte	0x03, 0x50
        /*0026*/ 	.short	0x0000


	//----- nvinfo : EIATTR_TCGEN05_1CTA_USED
	.align		4
        /*0028*/ 	.byte	0x01, 0x51
	.zero		2


	//----- nvinfo : EIATTR_MAXREG_COUNT
	.align		4
        /*002c*/ 	.byte	0x03, 0x1b
        /*002e*/ 	.short	0x00ff


	//----- nvinfo : EIATTR_NUM_BARRIERS
	.align		4
        /*0030*/ 	.byte	0x02, 0x4c
        /*0032*/ 	.byte	0x07
	.zero		1


	//----- nvinfo : EIATTR_EXTERNS
	.align		4
        /*0034*/ 	.byte	0x04, 0x0f
        /*0036*/ 	.short	(.L_37 - .L_36)


	//   ....[0]....
	.align		4
.L_36:
        /*0038*/ 	.word	index@(__assertfail)


	//----- nvinfo : EIATTR_MERCURY_ISA_VERSION
	.align		4
.L_37:
        /*003c*/ 	.byte	0x03, 0x5f
        /*003e*/ 	.short	0x0101


	//----- nvinfo : EIATTR_INT_WARP_WIDE_INSTR_OFFSETS
	.align		4
        /*0040*/ 	.byte	0x04, 0x31
        /*0042*/ 	.short	(.L_39 - .L_38)


	//   ....[0]....
.L_38:
        /*0044*/ 	.word	0x00001fb0


	//   ....[1]....
        /*0048*/ 	.word	0x00003d90


	//   ....[2]....
        /*004c*/ 	.word	0x00003dc0


	//   ....[3]....
        /*0050*/ 	.word	0x00003e10


	//   ....[4]....
        /*0054*/ 	.word	0x00004730


	//   ....[5]....
        /*0058*/ 	.word	0x00004790


	//   ....[6]....
        /*005c*/ 	.word	0x00004870


	//   ....[7]....
        /*0060*/ 	.word	0x000048e0


	//   ....[8]....
        /*0064*/ 	.word	0x000049f0


	//   ....[9]....
        /*0068*/ 	.word	0x00004a80


	//   ....[10]....
        /*006c*/ 	.word	0x00004c50


	//   ....[11]....
        /*0070*/ 	.word	0x00004db0


	//----- nvinfo : EIATTR_COOP_GROUP_MASK_REGIDS
	.align		4
.L_39:
        /*0074*/ 	.byte	0x04, 0x29
        /*0076*/ 	.short	(.L_41 - .L_40)


	//   ....[0]....
.L_40:
        /*0078*/ 	.word	0xffffffff


	//   ....[1]....
        /*007c*/ 	.word	0xffffffff


	//   ....[2]....
        /*0080*/ 	.word	0xffffffff


	//   ....[3]....
        /*0084*/ 	.word	0xffffffff


	//   ....[4]....
        /*0088*/ 	.word	0xffffffff


	//   ....[5]....
        /*008c*/ 	.word	0xffffffff


	//   ....[6]....
        /*0090*/ 	.word	0xffffffff


	//   ....[7]....
        /*0094*/ 	.word	0xffffffff


	//   ....[8]....
        /*0098*/ 	.word	0xffffffff


	//   ....[9]....
        /*009c*/ 	.word	0xffffffff


	//   ....[10]....
        /*00a0*/ 	.word	0xffffffff


	//   ....[11]....
        /*00a4*/ 	.word	0xffffffff


	//   ....[12]....
        /*00a8*/ 	.word	0xffffffff


	//----- nvinfo : EIATTR_COOP_GROUP_INSTR_OFFSETS
	.align		4
.L_41:
        /*00ac*/ 	.byte	0x04, 0x28
        /*00ae*/ 	.short	(.L_43 - .L_42)


	//   ....[0]....
.L_42:
        /*00b0*/ 	.word	0x00000090


	//   ....[1]....
        /*00b4*/ 	.word	0x000004d0


	//   ....[2]....
        /*00b8*/ 	.word	0x00000770


	//   ....[3]....
        /*00bc*/ 	.word	0x00000910


	//   ....[4]....
        /*00c0*/ 	.word	0x00000a10


	//   ....[5]....
        /*00c4*/ 	.word	0x00000b80


	//   ....[6]....
        /*00c8*/ 	.word	0x00000d20


	//   ....[7]....
        /*00cc*/ 	.word	0x00001e90


	//   ....[8]....
        /*00d0*/ 	.word	0x000030f0


	//   ....[9]....
        /*00d4*/ 	.word	0x00003300


	//   ....[10]....
        /*00d8*/ 	.word	0x00003330


	//   ....[11]....
        /*00dc*/ 	.word	0x00003c80


	//   ....[12]....
        /*00e0*/ 	.word	0x00003eb0


	//----- nvinfo : EIATTR_VRC_CTA_INIT_COUNT
	.align		4
.L_43:
        /*00e4*/ 	.byte	0x02, 0x4a
        /*00e6*/ 	.byte	0x80
	.zero		1


	//----- nvinfo : EIATTR_SYSCALL_OFFSETS
	.align		4
        /*00e8*/ 	.byte	0x04, 0x46
        /*00ea*/ 	.short	(.L_45 - .L_44)


	//   ....[0]....
.L_44:
        /*00ec*/ 	.word	0x00005830


	//   ....[1]....
        /*00f0*/ 	.word	0x00005920


	//   ....[2]....
        /*00f4*/ 	.word	0x00006090


	//   ....[3]....
        /*00f8*/ 	.word	0x00006d10


	//   ....[4]....
        /*00fc*/ 	.word	0x00007960


	//   ....[5]....
        /*0100*/ 	.word	0x000085b0


	//----- nvinfo : EIATTR_MBARRIER_INSTR_OFFSETS
	.align		4
.L_45:
        /*0104*/ 	.byte	0x04, 0x39
        /*0106*/ 	.short	(.L_47 - .L_46)


	//   ....[0]....
.L_46:
        /*0108*/ 	.word	0x000005d0
        /*010c*/ 	.word	0x000000ff
        /*0110*/ 	.word	0x00000000
        /*0114*/ 	.short	0x0100
        /*0116*/ 	.byte	0x05
	.zero		1


	//   ....[1]....
        /*0118*/ 	.word	0x000005e0
        /*011c*/ 	.word	0x000000ff
        /*0120*/ 	.word	0x00000060
        /*0124*/ 	.short	0x0100
        /*0126*/ 	.byte	0x05
	.zero		1


	//   ....[2]....
        /*0128*/ 	.word	0x000005f0
        /*012c*/ 	.word	0x000000ff
        /*0130*/ 	.word	0x00000008
        /*0134*/ 	.short	0x0100
        /*0136*/ 	.byte	0x05
	.zero		1


	//   ....[3]....
        /*0138*/ 	.word	0x00000600
        /*013c*/ 	.word	0x000000ff
        /*0140*/ 	.word	0x00000068
        /*0144*/ 	.short	0x0100
        /*0146*/ 	.byte	0x05
	.zero		1


	//   ....[4]....
        /*0148*/ 	.word	0x00000610
        /*014c*/ 	.word	0x000000ff
        /*0150*/ 	.word	0x00000010
        /*0154*/ 	.short	0x0100
        /*0156*/ 	.byte	0x05
	.zero		1


	//   ....[5]....
        /*0158*/ 	.word	0x00000620
        /*015c*/ 	.word	0x000000ff
        /*0160*/ 	.word	0x00000070
        /*0164*/ 	.short	0x0100
        /*0166*/ 	.byte	0x05
	.zero		1


	//   ....[6]....
        /*0168*/ 	.word	0x00000630
        /*016c*/ 	.word	0x000000ff
        /*0170*/ 	.word	0x00000018
        /*0174*/ 	.short	0x0100
        /*0176*/ 	.byte	0x05
	.zero		1


	//   ....[7]....
        /*0178*/ 	.word	0x00000640
        /*017c*/ 	.word	0x000000ff
        /*0180*/ 	.word	0x00000078
        /*0184*/ 	.short	0x0100
        /*0186*/ 	.byte	0x05
	.zero		1


	//   ....[8]....
        /*0188*/ 	.word	0x00000650
        /*018c*/ 	.word	0x000000ff
        /*0190*/ 	.word	0x00000020
        /*0194*/ 	.short	0x0100
        /*0196*/ 	.byte	0x05
	.zero		1


	//   ....[9]....
        /*0198*/ 	.word	0x00000660
        /*019c*/ 	.word	0x000000ff
        /*01a0*/ 	.word	0x00000080
        /*01a4*/ 	.short	0x0100
        /*01a6*/ 	.byte	0x05
	.zero		1


	//   ....[10]....
        /*01a8*/ 	.word	0x00000670
        /*01ac*/ 	.word	0x000000ff
        /*01b0*/ 	.word	0x00000028
        /*01b4*/ 	.short	0x0100
        /*01b6*/ 	.byte	0x05
	.zero		1


	//   ....[11]....
        /*01b8*/ 	.word	0x00000680
        /*01bc*/ 	.word	0x000000ff
        /*01c0*/ 	.word	0x00000088
        /*01c4*/ 	.short	0x0100
        /*01c6*/ 	.byte	0x05
	.zero		1


	//   ....[12]....
        /*01c8*/ 	.word	0x00000690
        /*01cc*/ 	.word	0x000000ff
        /*01d0*/ 	.word	0x00000030
        /*01d4*/ 	.short	0x0100
        /*01d6*/ 	.byte	0x05
	.zero		1


	//   ....[13]....
        /*01d8*/ 	.word	0x000006a0
        /*01dc*/ 	.word	0x000000ff
        /*01e0*/ 	.word	0x00000090
        /*01e4*/ 	.short	0x0100
        /*01e6*/ 	.byte	0x05
	.zero		1


	//   ....[14]....
        /*01e8*/ 	.word	0x000006b0
        /*01ec*/ 	.word	0x000000ff
        /*01f0*/ 	.word	0x00000038
        /*01f4*/ 	.short	0x0100
        /*01f6*/ 	.byte	0x05
	.zero		1


	//   ....[15]....
        /*01f8*/ 	.word	0x000006c0
        /*01fc*/ 	.word	0x000000ff
        /*0200*/ 	.word	0x00000098
        /*0204*/ 	.short	0x0100
        /*0206*/ 	.byte	0x05
	.zero		1


	//   ....[16]....
        /*0208*/ 	.word	0x000006d0
        /*020c*/ 	.word	0x000000ff
        /*0210*/ 	.word	0x00000040
        /*0214*/ 	.short	0x0100
        /*0216*/ 	.byte	0x05
	.zero		1


	//   ....[17]....
        /*0218*/ 	.word	0x000006e0
        /*021c*/ 	.word	0x000000ff
        /*0220*/ 	.word	0x000000a0
        /*0224*/ 	.short	0x0100
        /*0226*/ 	.byte	0x05
	.zero		1


	//   ....[18]....
        /*0228*/ 	.word	0x000006f0
        /*022c*/ 	.word	0x000000ff
        /*0230*/ 	.word	0x00000048
        /*0234*/ 	.short	0x0100
        /*0236*/ 	.byte	0x05
	.zero		1


	//   ....[19]....
        /*0238*/ 	.word	0x00000700
        /*023c*/ 	.word	0x000000ff
        /*0240*/ 	.word	0x000000a8
        /*0244*/ 	.short	0x0100
        /*0246*/ 	.byte	0x05
	.zero		1


	//   ....[20]....
        /*0248*/ 	.word	0x00000710
        /*024c*/ 	.word	0x000000ff
        /*0250*/ 	.word	0x00000050
        /*0254*/ 	.short	0x0100
        /*0256*/ 	.byte	0x05
	.zero		1


	//   ....[21]....
        /*0258*/ 	.word	0x00000720
        /*025c*/ 	.word	0x000000ff
        /*0260*/ 	.word	0x000000b0
        /*0264*/ 	.short	0x0100
        /*0266*/ 	.byte	0x05
	.zero		1


	//   ....[22]....
        /*0268*/ 	.word	0x00000730
        /*026c*/ 	.word	0x000000ff
        /*0270*/ 	.word	0x00000058
        /*0274*/ 	.short	0x0100
        /*0276*/ 	.byte	0x05
	.zero		1


	//   ....[23]....
        /*0278*/ 	.word	0x00000740
        /*027c*/ 	.word	0x000000ff
        /*0280*/ 	.word	0x000000b8
        /*0284*/ 	.short	0x0100
        /*0286*/ 	.byte	0x05
	.zero		1


	//   ....[24]....
        /*0288*/ 	.word	0x00000880
        /*028c*/ 	.word	0x000000ff
        /*0290*/ 	.word	0x000000c0
        /*0294*/ 	.short	0x0100
        /*0296*/ 	.byte	0x07
	.zero		1


	//   ....[25]....
        /*0298*/ 	.word	0x00000890
        /*029c*/ 	.word	0x000000ff
        /*02a0*/ 	.word	0x000000e0
        /*02a4*/ 	.short	0x0100
        /*02a6*/ 	.byte	0x07
	.zero		1


	//   ....[26]....
        /*02a8*/ 	.word	0x000008a0
        /*02ac*/ 	.word	0x000000ff
        /*02b0*/ 	.word	0x000000c8
        /*02b4*/ 	.short	0x0100
        /*02b6*/ 	.byte	0x07
	.zero		1


	//   ....[27]....
        /*02b8*/ 	.word	0x000008b0
        /*02bc*/ 	.word	0x000000ff
        /*02c0*/ 	.word	0x000000e8
        /*02c4*/ 	.short	0x0100
        /*02c6*/ 	.byte	0x07
	.zero		1


	//   ....[28]....
        /*02c8*/ 	.word	0x000008c0
        /*02cc*/ 	.word	0x000000ff
        /*02d0*/ 	.word	0x000000d0
        /*02d4*/ 	.short	0x0100
        /*02d6*/ 	.byte	0x07
	.zero		1


	//   ....[29]....
        /*02d8*/ 	.word	0x000008d0
        /*02dc*/ 	.word	0x000000ff
        /*02e0*/ 	.word	0x000000f0
        /*02e4*/ 	.short	0x0100
        /*02e6*/ 	.byte	0x07
	.zero		1


	//   ....[30]....
        /*02e8*/ 	.word	0x000008e0
        /*02ec*/ 	.word	0x000000ff
        /*02f0*/ 	.word	0x000000d8
        /*02f4*/ 	.short	0x0100
        /*02f6*/ 	.byte	0x07
	.zero		1


	//   ....[31]....
        /*02f8*/ 	.word	0x000008f0
        /*02fc*/ 	.word	0x000000ff
        /*0300*/ 	.word	0x000000f8
        /*0304*/ 	.short	0x0100
        /*0306*/ 	.byte	0x07
	.zero		1


	//   ....[32]....
        /*0308*/ 	.word	0x000009e0
        /*030c*/ 	.word	0x000000ff
        /*0310*/ 	.word	0x00000100
        /*0314*/ 	.short	0x0100
        /*0316*/ 	.byte	0x05
	.zero		1


	//   ....[33]....
        /*0318*/ 	.word	0x000009f0
        /*031c*/ 	.word	0x000000ff
        /*0320*/ 	.word	0x00000108
        /*0324*/ 	.short	0x0100
        /*0326*/ 	.byte	0x05
	.zero		1


	//   ....[34]....
        /*0328*/ 	.word	0x00000b30
        /*032c*/ 	.word	0x000000ff
        /*0330*/ 	.word	0x00000110
        /*0334*/ 	.short	0x0100
        /*0336*/ 	.byte	0x05
	.zero		1


	//   ....[35]....
        /*0338*/ 	.word	0x00000b40
        /*033c*/ 	.word	0x000000ff
        /*0340*/ 	.word	0x00000120
        /*0344*/ 	.short	0x0100
        /*0346*/ 	.byte	0x05
	.zero		1


	//   ....[36]....
        /*0348*/ 	.word	0x00000b50
        /*034c*/ 	.word	0x000000ff
        /*0350*/ 	.word	0x00000118
        /*0354*/ 	.short	0x0100
        /*0356*/ 	.byte	0x05
	.zero		1


	//   ....[37]....
        /*0358*/ 	.word	0x00000b60
        /*035c*/ 	.word	0x000000ff
        /*0360*/ 	.word	0x00000128
        /*0364*/ 	.short	0x0100
        /*0366*/ 	.byte	0x05
	.zero		1


	//   ....[38]....
        /*0368*/ 	.word	0x00000c90
        /*036c*/ 	.word	0x000000ff
        /*0370*/ 	.word	0x00000130
        /*0374*/ 	.short	0x0100
        /*0376*/ 	.byte	0x07
	.zero		1


	//   ....[39]....
        /*0378*/ 	.word	0x00000ca0
        /*037c*/ 	.word	0x000000ff
        /*0380*/ 	.word	0x00000150
        /*0384*/ 	.short	0x0100
        /*0386*/ 	.byte	0x07
	.zero		1


	//   ....[40]....
        /*0388*/ 	.word	0x00000cb0
        /*038c*/ 	.word	0x000000ff
        /*0390*/ 	.word	0x00000138
        /*0394*/ 	.short	0x0100
        /*0396*/ 	.byte	0x07
	.zero		1


	//   ....[41]....
        /*0398*/ 	.word	0x00000cc0
        /*039c*/ 	.word	0x000000ff
        /*03a0*/ 	.word	0x00000158
        /*03a4*/ 	.short	0x0100
        /*03a6*/ 	.byte	0x07
	.zero		1


	//   ....[42]....
        /*03a8*/ 	.word	0x00000cd0
        /*03ac*/ 	.word	0x000000ff
        /*03b0*/ 	.word	0x00000140
        /*03b4*/ 	.short	0x0100
        /*03b6*/ 	.byte	0x07
	.zero		1


	//   ....[43]....
        /*03b8*/ 	.word	0x00000ce0
        /*03bc*/ 	.word	0x000000ff
        /*03c0*/ 	.word	0x00000160
        /*03c4*/ 	.short	0x0100
        /*03c6*/ 	.byte	0x07
	.zero		1


	//   ....[44]....
        /*03c8*/ 	.word	0x00000cf0
        /*03cc*/ 	.word	0x000000ff
        /*03d0*/ 	.word	0x00000148
        /*03d4*/ 	.short	0x0100
        /*03d6*/ 	.byte	0x07
	.zero		1


	//   ....[45]....
        /*03d8*/ 	.word	0x00000d00
        /*03dc*/ 	.word	0x000000ff
        /*03e0*/ 	.word	0x00000168
        /*03e4*/ 	.short	0x0100
        /*03e6*/ 	.byte	0x07
	.zero		1


	//   ....[46]....
        /*03e8*/ 	.word	0x00000df0
        /*03ec*/ 	.word	0x000000ff
        /*03f0*/ 	.word	0x00000170
        /*03f4*/ 	.short	0x0100
        /*03f6*/ 	.byte	0x05
	.zero		1


	//   ....[47]....
        /*03f8*/ 	.word	0x00000e00
        /*03fc*/ 	.word	0x000000ff
        /*0400*/ 	.word	0x00000180
        /*0404*/ 	.short	0x0100
        /*0406*/ 	.byte	0x05
	.zero		1


	//   ....[48]....
        /*0408*/ 	.word	0x00000e10
        /*040c*/ 	.word	0x000000ff
        /*0410*/ 	.word	0x00000178
        /*0414*/ 	.short	0x0100
        /*0416*/ 	.byte	0x05
	.zero		1


	//   ....[49]....
        /*0418*/ 	.word	0x00000e20
        /*041c*/ 	.word	0x000000ff
        /*0420*/ 	.word	0x00000188
        /*0424*/ 	.short	0x0100
        /*0426*/ 	.byte	0x05
	.zero		1


	//   ....[50]....
        /*0428*/ 	.word	0x000016f0
        /*042c*/ 	.word	0x00000002
        /*0430*/ 	.word	0x00000180
        /*0434*/ 	.short	0x010a
        /*0436*/ 	.byte	0xff
	.zero		1


	//   ....[51]....
        /*0438*/ 	.word	0x00001720
        /*043c*/ 	.word	0x00000002
        /*0440*/ 	.word	0x00000170
        /*0444*/ 	.short	0x0101
        /*0446*/ 	.byte	0xff
	.zero		1


	//   ....[52]....
        /*0448*/ 	.word	0x000017f0
        /*044c*/ 	.word	0x000000ff
        /*0450*/ 	.word	0x00000060
        /*0454*/ 	.short	0x010a
        /*0456*/ 	.byte	0x08
	.zero		1


	//   ....[53]....
        /*0458*/ 	.word	0x000018a0
        /*045c*/ 	.word	0x000000ff
        /*0460*/ 	.word	0x00000060
        /*0464*/ 	.short	0x010a
        /*0466*/ 	.byte	0x21
	.zero		1


	//   ....[54]....
        /*0468*/ 	.word	0x00001a00
        /*046c*/ 	.word	0x000000ff
        /*0470*/ 	.word	0x00000060
        /*0474*/ 	.short	0x010a
        /*0476*/ 	.byte	0x08
	.zero		1


	//   ....[55]....
        /*0478*/ 	.word	0x00001b40
        /*047c*/ 	.word	0x000000ff
        /*0480*/ 	.word	0x00000108
        /*0484*/ 	.short	0x0101
        /*0486*/ 	.byte	0x04
	.zero		1


	//   ....[56]....
        /*0488*/ 	.word	0x00001b60
        /*048c*/ 	.word	0x000000ff
        /*0490*/ 	.word	0x00000060
        /*0494*/ 	.short	0x010a
        /*0496*/ 	.byte	0x08
	.zero		1


	//   ....[57]....
        /*0498*/ 	.word	0x00001bf0
        /*049c*/ 	.word	0x000000ff
        /*04a0*/ 	.word	0x00000060
        /*04a4*/ 	.short	0x010a
        /*04a6*/ 	.byte	0x19
	.zero		1


	//   ....[58]....
        /*04a8*/ 	.word	0x00001d50
        /*04ac*/ 	.word	0x000000ff
        /*04b0*/ 	.word	0x00000060
        /*04b4*/ 	.short	0x010a
        /*04b6*/ 	.byte	0x08
	.zero		1


	//   ....[59]....
        /*04b8*/ 	.word	0x00001ec0
        /*04bc*/ 	.word	0x00000002
        /*04c0*/ 	.word	0x00000110
        /*04c4*/ 	.short	0x010a
        /*04c6*/ 	.byte	0xff
	.zero		1


	//   ....[60]....
        /*04c8*/ 	.word	0x00001f80
        /*04cc*/ 	.word	0x00000002
        /*04d0*/ 	.word	0x00000000
        /*04d4*/ 	.short	0x0101
        /*04d6*/ 	.byte	0xff
	.zero		1


	//   ....[61]....
        /*04d8*/ 	.word	0x000024e0
        /*04dc*/ 	.word	0x000000ff
        /*04e0*/ 	.word	0x00000000
        /*04e4*/ 	.short	0x010a
        /*04e6*/ 	.byte	0x05
	.zero		1


	//   ....[62]....
        /*04e8*/ 	.word	0x00002570
        /*04ec*/ 	.word	0x000000ff
        /*04f0*/ 	.word	0x00000000
        /*04f4*/ 	.short	0x010a
        /*04f6*/ 	.byte	0x05
	.zero		1


	//   ....[63]....
        /*04f8*/ 	.word	0x00002600
        /*04fc*/ 	.word	0x000000ff
        /*0500*/ 	.word	0x00000000
        /*0504*/ 	.short	0x010a
        /*0506*/ 	.byte	0x05
	.zero		1


	//   ....[64]....
        /*0508*/ 	.word	0x00002690
        /*050c*/ 	.word	0x000000ff
        /*0510*/ 	.word	0x00000000
        /*0514*/ 	.short	0x010a
        /*0516*/ 	.byte	0x05
	.zero		1


	//   ....[65]....
        /*0518*/ 	.word	0x00002720
        /*051c*/ 	.word	0x000000ff
        /*0520*/ 	.word	0x00000000
        /*0524*/ 	.short	0x010a
        /*0526*/ 	.byte	0x05
	.zero		1


	//   ....[66]....
        /*0528*/ 	.word	0x000027b0
        /*052c*/ 	.word	0x000000ff
        /*0530*/ 	.word	0x00000000
        /*0534*/ 	.short	0x010a
        /*0536*/ 	.byte	0x05
	.zero		1


	//   ....[67]....
        /*0538*/ 	.word	0x00002840
        /*053c*/ 	.word	0x000000ff
        /*0540*/ 	.word	0x00000000
        /*0544*/ 	.short	0x010a
        /*0546*/ 	.byte	0x05
	.zero		1


	//   ....[68]....
        /*0548*/ 	.word	0x000028d0
        /*054c*/ 	.word	0x000000ff
        /*0550*/ 	.word	0x00000000
        /*0554*/ 	.short	0x010a
        /*0556*/ 	.byte	0x05
	.zero		1


	//   ....[69]....
        /*0558*/ 	.word	0x00002960
        /*055c*/ 	.word	0x000000ff
        /*0560*/ 	.word	0x00000000
        /*0564*/ 	.short	0x010a
        /*0566*/ 	.byte	0x05
	.zero		1


	//   ....[70]....
        /*0568*/ 	.word	0x000029f0
        /*056c*/ 	.word	0x000000ff
        /*0570*/ 	.word	0x00000000
        /*0574*/ 	.short	0x010a
        /*0576*/ 	.byte	0x05
	.zero		1


	//   ....[71]....
        /*0578*/ 	.word	0x00002a80
        /*057c*/ 	.word	0x000000ff
        /*0580*/ 	.word	0x00000000
        /*0584*/ 	.short	0x010a
        /*0586*/ 	.byte	0x05
	.zero		1


	//   ....[72]....
        /*0588*/ 	.word	0x00002b20
        /*058c*/ 	.word	0x00000000
        /*0590*/ 	.word	0x00000000
        /*0594*/ 	.short	0x010a
        /*0596*/ 	.byte	0xff
	.zero		1


	//   ....[73]....
        /*0598*/ 	.word	0x00002c40
        /*059c*/ 	.word	0x00000000
        /*05a0*/ 	.word	0x00000170
        /*05a4*/ 	.short	0x010a
        /*05a6*/ 	.byte	0xff
	.zero		1


	//   ....[74]....
        /*05a8*/ 	.word	0x00002cb0
        /*05ac*/ 	.word	0x00000000
        /*05b0*/ 	.word	0x00000000
        /*05b4*/ 	.short	0x0101
        /*05b6*/ 	.byte	0xff
	.zero		1


	//   ....[75]....
        /*05b8*/ 	.word	0x00002cd0
        /*05bc*/ 	.word	0x000000ff
        /*05c0*/ 	.word	0x00000120
        /*05c4*/ 	.short	0x010a
        /*05c6*/ 	.byte	0x05
	.zero		1


	//   ....[76]....
        /*05c8*/ 	.word	0x00002df0
        /*05cc*/ 	.word	0x00000000
        /*05d0*/ 	.word	0x00000110
        /*05d4*/ 	.short	0x010a
        /*05d6*/ 	.byte	0xff
	.zero		1


	//   ....[77]....
        /*05d8*/ 	.word	0x00002ef0
        /*05dc*/ 	.word	0x00000000
        /*05e0*/ 	.word	0x00000000
        /*05e4*/ 	.short	0x0101
        /*05e6*/ 	.byte	0xff
	.zero		1


	//   ....[78]....
        /*05e8*/ 	.word	0x00002f80
        /*05ec*/ 	.word	0x000000ff
        /*05f0*/ 	.word	0x00000120
        /*05f4*/ 	.short	0x0106
        /*05f6*/ 	.byte	0x05
	.zero		1


	//   ....[79]....
        /*05f8*/ 	.word	0x00002fa0
        /*05fc*/ 	.word	0x000000ff
        /*0600*/ 	.word	0x00000120
        /*0604*/ 	.short	0x010a
        /*0606*/ 	.byte	0x05
	.zero		1


	//   ....[80]....
        /*0608*/ 	.word	0x00003030
        /*060c*/ 	.word	0x000000ff
        /*0610*/ 	.word	0x00000120
        /*0614*/ 	.short	0x0106
        /*0616*/ 	.byte	0x04
	.zero		1


	//   ....[81]....
        /*0618*/ 	.word	0x00003070
        /*061c*/ 	.word	0x00000000
        /*0620*/ 	.word	0x00000120
        /*0624*/ 	.short	0x010a
        /*0626*/ 	.byte	0xff
	.zero		1


	//   ....[82]....
        /*0628*/ 	.word	0x00003570
        /*062c*/ 	.word	0x00000000
        /*0630*/ 	.word	0x00000110
        /*0634*/ 	.short	0x010a
        /*0636*/ 	.byte	0xff
	.zero		1


	//   ....[83]....
        /*0638*/ 	.word	0x00003680
        /*063c*/ 	.word	0x00000003
        /*0640*/ 	.word	0x00000000
        /*0644*/ 	.short	0x0101
        /*0646*/ 	.byte	0xff
	.zero		1


	//   ....[84]....
        /*0648*/ 	.word	0x00003690
        /*064c*/ 	.word	0x000000ff
        /*0650*/ 	.word	0x00000000
        /*0654*/ 	.short	0x010a
        /*0656*/ 	.byte	0x04
	.zero		1


	//   ....[85]....
        /*0658*/ 	.word	0x000036b0
        /*065c*/ 	.word	0x000000ff
        /*0660*/ 	.word	0x00000150
        /*0664*/ 	.short	0x010a
        /*0666*/ 	.byte	0x08
	.zero		1


	//   ....[86]....
        /*0668*/ 	.word	0x00003780
        /*066c*/ 	.word	0x000000ff
        /*0670*/ 	.word	0x00000000
        /*0674*/ 	.short	0x010a
        /*0676*/ 	.byte	0x07
	.zero		1


	//   ....[87]....
        /*0678*/ 	.word	0x000038c0
        /*067c*/ 	.word	0x000000ff
        /*0680*/ 	.word	0x00000000
        /*0684*/ 	.short	0x010a
        /*0686*/ 	.byte	0x04
	.zero		1


	//   ....[88]....
        /*0688*/ 	.word	0x00003ab0
        /*068c*/ 	.word	0x000000ff
        /*0690*/ 	.word	0x00000000
        /*0694*/ 	.short	0x010a
        /*0696*/ 	.byte	0x05
	.zero		1


	//   ....[89]....
        /*0698*/ 	.word	0x00003b40
        /*069c*/ 	.word	0x000000ff
        /*06a0*/ 	.word	0x00000000
        /*06a4*/ 	.short	0x010a
        /*06a6*/ 	.byte	0x05
	.zero		1


	//   ....[90]....
        /*06a8*/ 	.word	0x00003bd0
        /*06ac*/ 	.word	0x000000ff
        /*06b0*/ 	.word	0x00000000
        /*06b4*/ 	.short	0x010a
        /*06b6*/ 	.byte	0x05
	.zero		1


	//   ....[91]....
        /*06b8*/ 	.word	0x00003c60
        /*06bc*/ 	.word	0x000000ff
        /*06c0*/ 	.word	0x00000000
        /*06c4*/ 	.short	0x010a
        /*06c6*/ 	.byte	0x07
	.zero		1


	//   ....[92]....
        /*06c8*/ 	.word	0x000040e0
        /*06cc*/ 	.word	0x00000000
        /*06d0*/ 	.word	0x00000110
        /*06d4*/ 	.short	0x010a
        /*06d6*/ 	.byte	0xff
	.zero		1


	//   ....[93]....
        /*06d8*/ 	.word	0x000041a0
        /*06dc*/ 	.word	0x00000000
        /*06e0*/ 	.word	0x00000000
        /*06e4*/ 	.short	0x0101
        /*06e6*/ 	.byte	0xff
	.zero		1


	//   ....[94]....
        /*06e8*/ 	.word	0x000044c0
        /*06ec*/ 	.word	0x000000ff
        /*06f0*/ 	.word	0x00000108
        /*06f4*/ 	.short	0x010a
        /*06f6*/ 	.byte	0x07
	.zero		1


	//   ....[95]....
        /*06f8*/ 	.word	0x000046b0
        /*06fc*/ 	.word	0x000000ff
        /*0700*/ 	.word	0x000000e0
        /*0704*/ 	.short	0x010a
        /*0706*/ 	.byte	0x07
	.zero		1


	//   ....[96]....
        /*0708*/ 	.word	0x00004820
        /*070c*/ 	.word	0x000000ff
        /*0710*/ 	.word	0x000000c0
        /*0714*/ 	.short	0x010b
        /*0716*/ 	.byte	0x07
	.zero		1


	//   ....[97]....
        /*0718*/ 	.word	0x00004830
        /*071c*/ 	.word	0x000000ff
        /*0720*/ 	.word	0x00000000
        /*0724*/ 	.short	0x0101
        /*0726*/ 	.byte	0x08
	.zero		1


	//   ....[98]....
        /*0728*/ 	.word	0x00004840
        /*072c*/ 	.word	0x000000ff
        /*0730*/ 	.word	0x000000e8
        /*0734*/ 	.short	0x010a
        /*0736*/ 	.byte	0x07
	.zero		1


	//   ....[99]....
        /*0738*/ 	.word	0x00004990
        /*073c*/ 	.word	0x000000ff
        /*0740*/ 	.word	0x000000c8
        /*0744*/ 	.short	0x010b
        /*0746*/ 	.byte	0x07
	.zero		1


	//   ....[100]....
        /*0748*/ 	.word	0x000049a0
        /*074c*/ 	.word	0x000000ff
        /*0750*/ 	.word	0x00000000
        /*0754*/ 	.short	0x0101
        /*0756*/ 	.byte	0x08
	.zero		1


	//   ....[101]....
        /*0758*/ 	.word	0x000049b0
        /*075c*/ 	.word	0x000000ff
        /*0760*/ 	.word	0x000000f0
        /*0764*/ 	.short	0x010a
        /*0766*/ 	.byte	0x07
	.zero		1


	//   ....[102]....
        /*0768*/ 	.word	0x00004b30
        /*076c*/ 	.word	0x000000ff
        /*0770*/ 	.word	0x000000d0
        /*0774*/ 	.short	0x010b
        /*0776*/ 	.byte	0x07
	.zero		1


	//   ....[103]....
        /*0778*/ 	.word	0x00004b70
        /*077c*/ 	.word	0x000000ff
        /*0780*/ 	.word	0x00000000
        /*0784*/ 	.short	0x0101
        /*0786*/ 	.byte	0x08
	.zero		1


	//   ....[104]....
        /*0788*/ 	.word	0x00004bb0
        /*078c*/ 	.word	0x000000ff
        /*0790*/ 	.word	0x000000f8
        /*0794*/ 	.short	0x010a
        /*0796*/ 	.byte	0x07
	.zero		1


	//   ....[105]....
        /*0798*/ 	.word	0x00004df0
        /*079c*/ 	.word	0x000000ff
        /*07a0*/ 	.word	0x000000d8
        /*07a4*/ 	.short	0x010b
        /*07a6*/ 	.byte	0x07
	.zero		1


	//   ....[106]....
        /*07a8*/ 	.word	0x00004e10
        /*07ac*/ 	.word	0x000000ff
        /*07b0*/ 	.word	0x00000000
        /*07b4*/ 	.short	0x0101
        /*07b6*/ 	.byte	0x0d
	.zero		1


	//   ....[107]....
        /*07b8*/ 	.word	0x00004e40
        /*07bc*/ 	.word	0x000000ff
        /*07c0*/ 	.word	0x000000e0
        /*07c4*/ 	.short	0x010a
        /*07c6*/ 	.byte	0x07
	.zero		1


	//   ....[108]....
        /*07c8*/ 	.word	0x00004e60
        /*07cc*/ 	.word	0x000000ff
        /*07d0*/ 	.word	0x000000e8
        /*07d4*/ 	.short	0x010a
        /*07d6*/ 	.byte	0x07
	.zero		1


	//   ....[109]....
        /*07d8*/ 	.word	0x00004e80
        /*07dc*/ 	.word	0x000000ff
        /*07e0*/ 	.word	0x000000f0
        /*07e4*/ 	.short	0x010a
        /*07e6*/ 	.byte	0x07
	.zero		1


	//   ....[110]....
        /*07e8*/ 	.word	0x00004ec0
        /*07ec*/ 	.word	0x00000000
        /*07f0*/ 	.word	0x000000f8
        /*07f4*/ 	.short	0x010a
        /*07f6*/ 	.byte	0xff
	.zero		1


	//   ....[111]....
        /*07f8*/ 	.word	0x000051f0
        /*07fc*/ 	.word	0x00000000
        /*0800*/ 	.word	0x00000110
        /*0804*/ 	.short	0x010a
        /*0806*/ 	.byte	0xff
	.zero		1


	//   ....[112]....
        /*0808*/ 	.word	0x00005300
        /*080c*/ 	.word	0x00000000
        /*0810*/ 	.word	0x00000000
        /*0814*/ 	.short	0x0101
        /*0816*/ 	.byte	0xff
	.zero		1


	//   ....[113]....
        /*0818*/ 	.word	0x00005d50
        /*081c*/ 	.word	0x000000ff
        /*0820*/ 	.word	0x000000c0
        /*0824*/ 	.short	0x010a
        /*0826*/ 	.byte	0x30
	.zero		1


	//   ....[114]....
        /*0828*/ 	.word	0x00005d90
        /*082c*/ 	.word	0x00000040
        /*0830*/ 	.word	0x00000130
        /*0834*/ 	.short	0x010a
        /*0836*/ 	.byte	0xff
	.zero		1


	//   ....[115]....
        /*0838*/ 	.word	0x00005e80
        /*083c*/ 	.word	0x000000ff
        /*0840*/ 	.word	0x000000c0
        /*0844*/ 	.short	0x010a
        /*0846*/ 	.byte	0x30
	.zero		1


	//   ....[116]....
        /*0848*/ 	.word	0x00005f70
        /*084c*/ 	.word	0x00000040
        /*0850*/ 	.word	0x00000130
        /*0854*/ 	.short	0x010a
        /*0856*/ 	.byte	0xff
	.zero		1


	//   ....[117]....
        /*0858*/ 	.word	0x00006a40
        /*085c*/ 	.word	0x00000000
        /*0860*/ 	.word	0x00000000
        /*0864*/ 	.short	0x0101
        /*0866*/ 	.byte	0xff
	.zero		1


	//   ....[118]....
        /*0868*/ 	.word	0x00006a50
        /*086c*/ 	.word	0x00000002
        /*0870*/ 	.word	0x000000c0
        /*0874*/ 	.short	0x010a
        /*0876*/ 	.byte	0xff
	.zero		1


	//   ....[119]....
        /*0878*/ 	.word	0x00006b30
        /*087c*/ 	.word	0x00000002
        /*0880*/ 	.word	0x000000c0
        /*0884*/ 	.short	0x010a
        /*0886*/ 	.byte	0xff
	.zero		1


	//   ....[120]....
        /*0888*/ 	.word	0x00007690
        /*088c*/ 	.word	0x00000048
        /*0890*/ 	.word	0x00000000
        /*0894*/ 	.short	0x0101
        /*0896*/ 	.byte	0xff
	.zero		1


	//   ....[121]....
        /*0898*/ 	.word	0x000076b0
        /*089c*/ 	.word	0x00000000
        /*08a0*/ 	.word	0x000000c0
        /*08a4*/ 	.short	0x010a
        /*08a6*/ 	.byte	0xff
	.zero		1


	//   ....[122]....
        /*08a8*/ 	.word	0x00007780
        /*08ac*/ 	.word	0x00000000
        /*08b0*/ 	.word	0x000000c0
        /*08b4*/ 	.short	0x010a
        /*08b6*/ 	.byte	0xff
	.zero		1


	//   ....[123]....
        /*08b8*/ 	.word	0x000082e0
        /*08bc*/ 	.word	0x00000048
        /*08c0*/ 	.word	0x00000000
        /*08c4*/ 	.short	0x0101
        /*08c6*/ 	.byte	0xff
	.zero		1


	//   ....[124]....
        /*08c8*/ 	.word	0x00008300
        /*08cc*/ 	.word	0x00000000
        /*08d0*/ 	.word	0x000000c0
        /*08d4*/ 	.short	0x010a
        /*08d6*/ 	.byte	0xff
	.zero		1


	//   ....[125]....
        /*08d8*/ 	.word	0x000083d0
        /*08dc*/ 	.word	0x00000000
        /*08e0*/ 	.word	0x000000c0
        /*08e4*/ 	.short	0x010a
        /*08e6*/ 	.byte	0xff
	.zero		1


	//   ....[126]....
        /*08e8*/ 	.word	0x00008710
        /*08ec*/ 	.word	0x000000ff
        /*08f0*/ 	.word	0x00000000
        /*08f4*/ 	.short	0x0101
        /*08f6*/ 	.byte	0x05
	.zero		1


	//   ....[127]....
        /*08f8*/ 	.word	0x00008f90
        /*08fc*/ 	.word	0x00000000
        /*0900*/ 	.word	0x00000000
        /*0904*/ 	.short	0x0101
        /*0906*/ 	.byte	0xff
	.zero		1


	//   ....[128]....
        /*0908*/ 	.word	0x00009200
        /*090c*/ 	.word	0x000000ff
        /*0910*/ 	.word	0x00000000
        /*0914*/ 	.short	0x0101
        /*0916*/ 	.byte	0x04
	.zero		1


	//   ....[129]....
        /*0918*/ 	.word	0x00009220
        /*091c*/ 	.word	0x00000002
        /*0920*/ 	.word	0x00000180
        /*0924*/ 	.short	0x010a
        /*0926*/ 	.byte	0xff
	.zero		1


	//   ....[130]....
        /*0928*/ 	.word	0x00009280
        /*092c*/ 	.word	0x00000002
        /*0930*/ 	.word	0x00000060
        /*0934*/ 	.short	0x010a
        /*0936*/ 	.byte	0xff
	.zero		1


	//   ....[131]....
        /*0938*/ 	.word	0x000092e0
        /*093c*/ 	.word	0x00000002
        /*0940*/ 	.word	0x00000060
        /*0944*/ 	.short	0x010a
        /*0946*/ 	.byte	0xff
	.zero		1


	//   ....[132]....
        /*0948*/ 	.word	0x00009330
        /*094c*/ 	.word	0x00000002
        /*0950*/ 	.word	0x00000110
        /*0954*/ 	.short	0x010a
        /*0956*/ 	.byte	0xff
	.zero		1


	//   ....[133]....
        /*0958*/ 	.word	0x00009390
        /*095c*/ 	.word	0x00000000
        /*0960*/ 	.word	0x00000000
        /*0964*/ 	.short	0x010a
        /*0966*/ 	.byte	0xff
	.zero		1


	//   ....[134]....
        /*0968*/ 	.word	0x000093f0
        /*096c*/ 	.word	0x00000000
        /*0970*/ 	.word	0x00000000
        /*0974*/ 	.short	0x010a
        /*0976*/ 	.byte	0xff
	.zero		1


	//   ....[135]....
        /*0978*/ 	.word	0x00009450
        /*097c*/ 	.word	0x00000000
        /*0980*/ 	.word	0x00000000
        /*0984*/ 	.short	0x010a
        /*0986*/ 	.byte	0xff
	.zero		1


	//   ....[136]....
        /*0988*/ 	.word	0x000094b0
        /*098c*/ 	.word	0x00000000
        /*0990*/ 	.word	0x00000000
        /*0994*/ 	.short	0x010a
        /*0996*/ 	.byte	0xff
	.zero		1


	//   ....[137]....
        /*0998*/ 	.word	0x00009510
        /*099c*/ 	.word	0x00000000
        /*09a0*/ 	.word	0x00000000
        /*09a4*/ 	.short	0x010a
        /*09a6*/ 	.byte	0xff
	.zero		1


	//   ....[138]....
        /*09a8*/ 	.word	0x00009570
        /*09ac*/ 	.word	0x00000000
        /*09b0*/ 	.word	0x00000000
        /*09b4*/ 	.short	0x010a
        /*09b6*/ 	.byte	0xff
	.zero		1


	//   ....[139]....
        /*09b8*/ 	.word	0x000095d0
        /*09bc*/ 	.word	0x00000000
        /*09c0*/ 	.word	0x00000000
        /*09c4*/ 	.short	0x010a
        /*09c6*/ 	.byte	0xff
	.zero		1


	//   ....[140]....
        /*09c8*/ 	.word	0x00009630
        /*09cc*/ 	.word	0x00000000
        /*09d0*/ 	.word	0x00000000
        /*09d4*/ 	.short	0x010a
        /*09d6*/ 	.byte	0xff
	.zero		1


	//   ....[141]....
        /*09d8*/ 	.word	0x00009690
        /*09dc*/ 	.word	0x00000000
        /*09e0*/ 	.word	0x00000000
        /*09e4*/ 	.short	0x010a
        /*09e6*/ 	.byte	0xff
	.zero		1


	//   ....[142]....
        /*09e8*/ 	.word	0x000096f0
        /*09ec*/ 	.word	0x00000000
        /*09f0*/ 	.word	0x00000000
        /*09f4*/ 	.short	0x010a
        /*09f6*/ 	.byte	0xff
	.zero		1


	//   ....[143]....
        /*09f8*/ 	.word	0x00009750
        /*09fc*/ 	.word	0x00000000
        /*0a00*/ 	.word	0x00000000
        /*0a04*/ 	.short	0x010a
        /*0a06*/ 	.byte	0xff
	.zero		1


	//   ....[144]....
        /*0a08*/ 	.word	0x000097a0
        /*0a0c*/ 	.word	0x00000000
        /*0a10*/ 	.word	0x00000170
        /*0a14*/ 	.short	0x010a
        /*0a16*/ 	.byte	0xff
	.zero		1


	//   ....[145]....
        /*0a18*/ 	.word	0x00009800
        /*0a1c*/ 	.word	0x00000000
        /*0a20*/ 	.word	0x00000120
        /*0a24*/ 	.short	0x010a
        /*0a26*/ 	.byte	0xff
	.zero		1


	//   ....[146]....
        /*0a28*/ 	.word	0x00009850
        /*0a2c*/ 	.word	0x00000000
        /*0a30*/ 	.word	0x00000110
        /*0a34*/ 	.short	0x010a
        /*0a36*/ 	.byte	0xff
	.zero		1


	//   ....[147]....
        /*0a38*/ 	.word	0x000098b0
        /*0a3c*/ 	.word	0x00000000
        /*0a40*/ 	.word	0x00000120
        /*0a44*/ 	.short	0x010a
        /*0a46*/ 	.byte	0xff
	.zero		1


	//   ....[148]....
        /*0a48*/ 	.word	0x00009900
        /*0a4c*/ 	.word	0x00000000
        /*0a50*/ 	.word	0x00000110
        /*0a54*/ 	.short	0x010a
        /*0a56*/ 	.byte	0xff
	.zero		1


	//   ....[149]....
        /*0a58*/ 	.word	0x00009960
        /*0a5c*/ 	.word	0x00000002
        /*0a60*/ 	.word	0x00000150
        /*0a64*/ 	.short	0x010a
        /*0a66*/ 	.byte	0xff
	.zero		1


	//   ....[150]....
        /*0a68*/ 	.word	0x000099c0
        /*0a6c*/ 	.word	0x00000000
        /*0a70*/ 	.word	0x00000000
        /*0a74*/ 	.short	0x010a
        /*0a76*/ 	.byte	0xff
	.zero		1


	//   ....[151]....
        /*0a78*/ 	.word	0x00009a20
        /*0a7c*/ 	.word	0x00000000
        /*0a80*/ 	.word	0x00000000
        /*0a84*/ 	.short	0x010a
        /*0a86*/ 	.byte	0xff
	.zero		1


	//   ....[152]....
        /*0a88*/ 	.word	0x00009a80
        /*0a8c*/ 	.word	0x00000000
        /*0a90*/ 	.word	0x00000000
        /*0a94*/ 	.short	0x010a
        /*0a96*/ 	.byte	0xff
	.zero		1


	//   ....[153]....
        /*0a98*/ 	.word	0x00009ae0
        /*0a9c*/ 	.word	0x00000000
        /*0aa0*/ 	.word	0x00000000
        /*0aa4*/ 	.short	0x010a
        /*0aa6*/ 	.byte	0xff
	.zero		1


	//   ....[154]....
        /*0aa8*/ 	.word	0x00009b40
        /*0aac*/ 	.word	0x00000000
        /*0ab0*/ 	.word	0x00000000
        /*0ab4*/ 	.short	0x010a
        /*0ab6*/ 	.byte	0xff
	.zero		1


	//   ....[155]....
        /*0ab8*/ 	.word	0x00009b90
        /*0abc*/ 	.word	0x00000000
        /*0ac0*/ 	.word	0x00000110
        /*0ac4*/ 	.short	0x010a
        /*0ac6*/ 	.byte	0xff
	.zero		1


	//   ....[156]....
        /*0ac8*/ 	.word	0x00009bf0
        /*0acc*/ 	.word	0x00000000
        /*0ad0*/ 	.word	0x00000108
        /*0ad4*/ 	.short	0x010a
        /*0ad6*/ 	.byte	0xff
	.zero		1


	//   ....[157]....
        /*0ad8*/ 	.word	0x00009c50
        /*0adc*/ 	.word	0x00000000
        /*0ae0*/ 	.word	0x000000e0
        /*0ae4*/ 	.short	0x010a
        /*0ae6*/ 	.byte	0xff
	.zero		1


	//   ....[158]....
        /*0ae8*/ 	.word	0x00009cb0
        /*0aec*/ 	.word	0x00000000
        /*0af0*/ 	.word	0x000000e8
        /*0af4*/ 	.short	0x010a
        /*0af6*/ 	.byte	0xff
	.zero		1


	//   ....[159]....
        /*0af8*/ 	.word	0x00009d10
        /*0afc*/ 	.word	0x00000000
        /*0b00*/ 	.word	0x000000f0
        /*0b04*/ 	.short	0x010a
        /*0b06*/ 	.byte	0xff
	.zero		1


	//   ....[160]....
        /*0b08*/ 	.word	0x00009d70
        /*0b0c*/ 	.word	0x00000000
        /*0b10*/ 	.word	0x000000f8
        /*0b14*/ 	.short	0x010a
        /*0b16*/ 	.byte	0xff
	.zero		1


	//   ....[161]....
        /*0b18*/ 	.word	0x00009dd0
        /*0b1c*/ 	.word	0x00000000
        /*0b20*/ 	.word	0x000000e0
        /*0b24*/ 	.short	0x010a
        /*0b26*/ 	.byte	0xff
	.zero		1


	//   ....[162]....
        /*0b28*/ 	.word	0x00009e30
        /*0b2c*/ 	.word	0x00000000
        /*0b30*/ 	.word	0x000000e8
        /*0b34*/ 	.short	0x010a
        /*0b36*/ 	.byte	0xff
	.zero		1


	//   ....[163]....
        /*0b38*/ 	.word	0x00009e90
        /*0b3c*/ 	.word	0x00000000
        /*0b40*/ 	.word	0x000000f0
        /*0b44*/ 	.short	0x010a
        /*0b46*/ 	.byte	0xff
	.zero		1


	//   ....[164]....
        /*0b48*/ 	.word	0x00009ee0
        /*0b4c*/ 	.word	0x00000000
        /*0b50*/ 	.word	0x00000110
        /*0b54*/ 	.short	0x010a
        /*0b56*/ 	.byte	0xff
	.zero		1


	//   ....[165]....
        /*0b58*/ 	.word	0x00009f40
        /*0b5c*/ 	.word	0x00000002
        /*0b60*/ 	.word	0x000000c0
        /*0b64*/ 	.short	0x010a
        /*0b66*/ 	.byte	0xff
	.zero		1


	//   ....[166]....
        /*0b68*/ 	.word	0x00009f90
        /*0b6c*/ 	.word	0x00000040
        /*0b70*/ 	.word	0x00000130
        /*0b74*/ 	.short	0x010a
        /*0b76*/ 	.byte	0xff
	.zero		1


	//   ....[167]....
        /*0b78*/ 	.word	0x00009fe0
        /*0b7c*/ 	.word	0x00000002
        /*0b80*/ 	.word	0x000000c0
        /*0b84*/ 	.short	0x010a
        /*0b86*/ 	.byte	0xff
	.zero		1


	//   ....[168]....
        /*0b88*/ 	.word	0x0000a030
        /*0b8c*/ 	.word	0x00000000
        /*0b90*/ 	.word	0x000000c0
        /*0b94*/ 	.short	0x010a
        /*0b96*/ 	.byte	0xff
	.zero		1


	//   ....[169]....
        /*0b98*/ 	.word	0x0000a080
        /*0b9c*/ 	.word	0x00000000
        /*0ba0*/ 	.word	0x000000c0
        /*0ba4*/ 	.short	0x010a
        /*0ba6*/ 	.byte	0xff
	.zero		1


	//----- nvinfo : EIATTR_NUM_MBARRIERS
	.align		4
.L_47:
        /*0ba8*/ 	.byte	0x03, 0x38
        /*0baa*/ 	.short	0x0032


	//----- nvinfo : EIATTR_EXIT_INSTR_OFFSETS
	.align		4
        /*0bac*/ 	.byte	0x04, 0x1c
        /*0bae*/ 	.short	(.L_49 - .L_48)


	//   ....[0]....
.L_48:
        /*0bb0*/ 	.word	0x00002b50


	//   ....[1]....
        /*0bb4*/ 	.word	0x00003040


	//   ....[2]....
        /*0bb8*/ 	.word	0x000030a0


	//   ....[3]....
        /*0bbc*/ 	.word	0x00003ec0


	//   ....[4]....
        /*0bc0*/ 	.word	0x00004ef0


	//   ....[5]....
        /*0bc4*/ 	.word	0x00004f30


	//   ....[6]....
        /*0bc8*/ 	.word	0x000090f0


	//   ....[7]....
        /*0bcc*/ 	.word	0x00009170


	//   ....[8]....
        /*0bd0*/ 	.word	0x000091a0


	//   ....[9]....
        /*0bd4*/ 	.word	0x00009210


	//----- nvinfo : EIATTR_MAX_THREADS
	.align		4
.L_49:
        /*0bd8*/ 	.byte	0x04, 0x05
        /*0bda*/ 	.short	(.L_51 - .L_50)
.L_50:
        /*0bdc*/ 	.word	0x00000100
        /*0be0*/ 	.word	0x00000001
        /*0be4*/ 	.word	0x00000001


	//----- nvinfo : EIATTR_CRS_STACK_SIZE
	.align		4
.L_51:
        /*0be8*/ 	.byte	0x04, 0x1e
        /*0bea*/ 	.short	(.L_53 - .L_52)
.L_52:
        /*0bec*/ 	.word	0x00000000


	//----- nvinfo : EIATTR_CBANK_PARAM_SIZE
	.align		4
.L_53:
        /*0bf0*/ 	.byte	0x03, 0x19
        /*0bf2*/ 	.short	0x0800


	//----- nvinfo : EIATTR_PARAM_CBANK
	.align		4
        /*0bf4*/ 	.byte	0x04, 0x0a
        /*0bf6*/ 	.short	(.L_55 - .L_54)
	.align		4
.L_54:
        /*0bf8*/ 	.word	index@(.nv.constant0._ZN7cutlass13device_kernelINS_4gemm6kernel13GemmUniversalIN4cute5tupleIJiiiiEEENS1_10collective13CollectiveMmaINS1_35MainloopSm100TmaUmmaWarpSpecializedILi12ELi2ELi4ENS5_IJNS4_1CILi1EEESB_SB_EEEEENS5_IJNSA_ILi128EEESE_NSA_ILi32EEEEEENS_6half_tENS5_IJSB_llEEESH_NS5_IJlSB_lEEENS4_8TiledMMAINS4_8MMA_AtomIJNS4_20SM100_MMA_F16BF16_SSISH_SH_fLi128ELi128ELNS4_4UMMA5MajorE1ELSO_0ELNSN_7ScaleInE0ELSP_0EEEEEENS4_6LayoutISC_NS5_IJNSA_ILi0EEEST_ST_EEEEENS5_IJNS4_10UnderscoreESW_SW_EEEEENS4_13SM90_TMA_LOADENS4_14ComposedLayoutINS4_7SwizzleILi3ELi4ELi3EEENS4_18smem_ptr_flag_bitsILi16EEENSS_INS5_IJNSA_ILi64EEENSA_ILi8EEEEEENS5_IJSB_S15_EEEEEEEvNS4_8identityESZ_NS10_INS11_ILi2ELi4ELi3EEES14_NSS_INS5_IJS16_SF_EEENS5_IJSF_SB_EEEEEEEvS1B_EENS_8epilogue10collective18CollectiveEpilogueINS1I_23Sm100TmaWarpSpecializedILi4ELi2ELi32ELb1ELb0EEEJSG_NS5_IJNSS_ISE_SB_EENSS_ISF_SB_EEEEESH_SJ_SH_SJ_NS1I_6fusion15FusionCallbacksIS1M_NS1Q_17LinearCombinationISH_fSH_fLNS_15FloatRoundStyleE2EEESG_S1P_JEEENS4_5SM1004TMEM4LOAD26SM100_TMEM_LOAD_32dp32b32xESZ_S1G_NS4_39AutoVectorizingCopyWithAssumedAlignmentILi128EEENS4_14SM90_TMA_STOREES1G_S21_S21_EEEvvEEEEvNT_6ParamsE)
        /*0bfc*/ 	.short	0x0380
        /*0bfe*/ 	.short	0x0800


	//----- nvinfo : EIATTR_SW_WAR
	.align		4
.L_55:
        /*0c00*/ 	.byte	0x04, 0x36
        /*0c02*/ 	.short	(.L_57 - .L_56)
.L_56:
        /*0c04*/ 	.word	0x00000008
.L_57:


//--------------------- .nv.callgraph             --------------------------
	.section	.nv.callgraph,"",@"SHT_CUDA_CALLGRAPH"
	.align	4
	.sectionentsize	8
	.align		4
        /*0000*/ 	.word	0x00000000
	.align		4
        /*0004*/ 	.word	0xffffffff
	.align		4
        /*0008*/ 	.word	index@(_ZN7cutlass13device_kernelINS_4gemm6kernel13GemmUniversalIN4cute5tupleIJiiiiEEENS1_10collective13CollectiveMmaINS1_35MainloopSm100TmaUmmaWarpSpecializedILi12ELi2ELi4ENS5_IJNS4_1CILi1EEESB_SB_EEEEENS5_IJNSA_ILi128EEESE_NSA_ILi32EEEEEENS_6half_tENS5_IJSB_llEEESH_NS5_IJlSB_lEEENS4_8TiledMMAINS4_8MMA_AtomIJNS4_20SM100_MMA_F16BF16_SSISH_SH_fLi128ELi128ELNS4_4UMMA5MajorE1ELSO_0ELNSN_7ScaleInE0ELSP_0EEEEEENS4_6LayoutISC_NS5_IJNSA_ILi0EEEST_ST_EEEEENS5_IJNS4_10UnderscoreESW_SW_EEEEENS4_13SM90_TMA_LOADENS4_14ComposedLayoutINS4_7SwizzleILi3ELi4ELi3EEENS4_18smem_ptr_flag_bitsILi16EEENSS_INS5_IJNSA_ILi64EEENSA_ILi8EEEEEENS5_IJSB_S15_EEEEEEEvNS4_8identityESZ_NS10_INS11_ILi2ELi4ELi3EEES14_NSS_INS5_IJS16_SF_EEENS5_IJSF_SB_EEEEEEEvS1B_EENS_8epilogue10collective18CollectiveEpilogueINS1I_23Sm100TmaWarpSpecializedILi4ELi2ELi32ELb1ELb0EEEJSG_NS5_IJNSS_ISE_SB_EENSS_ISF_SB_EEEEESH_SJ_SH_SJ_NS1I_6fusion15FusionCallbacksIS1M_NS1Q_17LinearCombinationISH_fSH_fLNS_15FloatRoundStyleE2EEESG_S1P_JEEENS4_5SM1004TMEM4LOAD26SM100_TMEM_LOAD_32dp32b32xESZ_S1G_NS4_39AutoVectorizingCopyWithAssumedAlignmentILi128EEENS4_14SM90_TMA_STOREES1G_S21_S21_EEEvvEEEEvNT_6ParamsE)
	.align		4
        /*000c*/ 	.word	index@(__assertfail)
	.align		4
        /*0010*/ 	.word	0x00000000
	.align		4
        /*0014*/ 	.word	0xfffffffe
	.align		4
        /*0018*/ 	.word	0x00000000
	.align		4
        /*001c*/ 	.word	0xfffffffd
	.align		4
        /*0020*/ 	.word	0x00000000
	.align		4
        /*0024*/ 	.word	0xfffffffc


//--------------------- .nv.constant4             --------------------------
	.section	.nv.constant4,"a",@progbits
	.align	8
	.align		8
.nv.constant4:
        /*0000*/ 	.dword	__assertfail
	.align		8
        /*0008*/ 	.dword	__unnamed_1
	.align		8
        /*0010*/ 	.dword	__unnamed_2
	.align		8
        /*0018*/ 	.dword	_ZN40_INTERNAL_345fcf37_4_k_cu_6b772622_394164cuda3std3__45__cpo5beginE
	.align		8
        /*0020*/ 	.dword	_ZN40_INTERNAL_345fcf37_4_k_cu_6b772622_394164cuda3std3__45__cpo3endE
	.align		8
        /*0028*/ 	.dword	_ZN40_INTERNAL_345fcf37_4_k_cu_6b772622_394164cuda3std3__45__cpo6cbeginE
	.align		8
        /*0030*/ 	.dword	_ZN40_INTERNAL_345fcf37_4_k_cu_6b772622_394164cuda3std3__45__cpo4cendE
	.align		8
        /*0038*/ 	.dword	_ZN40_INTERNAL_345fcf37_4_k_cu_6b772622_394164cuda3std3__442_GLOBAL__N__345fcf37_4_k_cu_6b772622_394166ignoreE
	.align		8
        /*0040*/ 	.dword	_ZN40_INTERNAL_345fcf37_4_k_cu_6b772622_394164cuda3std3__419piecewise_constructE
	.align		8
        /*0048*/ 	.dword	_ZN40_INTERNAL_345fcf37_4_k_cu_6b772622_394164cuda3std3__48in_placeE
	.align		8
        /*0050*/ 	.dword	_ZN40_INTERNAL_345fcf37_4_k_cu_6b772622_394164cuda3std6ranges3__45__cpo4swapE
	.align		8
        /*0058*/ 	.dword	_ZN40_INTERNAL_345fcf37_4_k_cu_6b772622_394164cuda3std6ranges3__45__cpo9iter_moveE
	.align		8
        /*0060*/ 	.dword	_ZN40_INTERNAL_345fcf37_4_k_cu_6b772622_394164cute7productE
	.align		8
        /*0068*/ 	.dword	_ZN40_INTERNAL_345fcf37_4_k_cu_6b772622_394164cute1_E
	.align		8
        /*0070*/ 	.dword	$str$25
	.align		8
        /*0078*/ 	.dword	$str$26
	.align		8
        /*0080*/ 	.dword	$str$27
	.align		8
        /*0088*/ 	.dword	$str$28


//--------------------- .text._ZN7cutlass13device_kernelINS_4gemm6kernel13GemmUniversalIN4cute5tupleIJiiiiEEENS1_10collective13CollectiveMmaINS1_35MainloopSm100TmaUmmaWarpSpecializedILi12ELi2ELi4ENS5_IJNS4_1CILi1EEESB_SB_EEEEENS5_IJNSA_ILi128EEESE_NSA_ILi32EEEEEENS_6half_tENS5_IJSB_llEEESH_NS5_IJlSB_lEEENS4_8TiledMMAINS4_8MMA_AtomIJNS4_20SM100_MMA_F16BF16_SSISH_SH_fLi128ELi128ELNS4_4UMMA5MajorE1ELSO_0ELNSN_7ScaleInE0ELSP_0EEEEEENS4_6LayoutISC_NS5_IJNSA_ILi0EEEST_ST_EEEEENS5_IJNS4_10UnderscoreESW_SW_EEEEENS4_13SM90_TMA_LOADENS4_14ComposedLayoutINS4_7SwizzleILi3ELi4ELi3EEENS4_18smem_ptr_flag_bitsILi16EEENSS_INS5_IJNSA_ILi64EEENSA_ILi8EEEEEENS5_IJSB_S15_EEEEEEEvNS4_8identityESZ_NS10_INS11_ILi2ELi4ELi3EEES14_NSS_INS5_IJS16_SF_EEENS5_IJSF_SB_EEEEEEEvS1B_EENS_8epilogue10collective18CollectiveEpilogueINS1I_23Sm100TmaWarpSpecializedILi4ELi2ELi32ELb1ELb0EEEJSG_NS5_IJNSS_ISE_SB_EENSS_ISF_SB_EEEEESH_SJ_SH_SJ_NS1I_6fusion15FusionCallbacksIS1M_NS1Q_17LinearCombinationISH_fSH_fLNS_15FloatRoundStyleE2EEESG_S1P_JEEENS4_5SM1004TMEM4LOAD26SM100_TMEM_LOAD_32dp32b32xESZ_S1G_NS4_39AutoVectorizingCopyWithAssumedAlignmentILi128EEENS4_14SM90_TMA_STOREES1G_S21_S21_EEEvvEEEEvNT_6ParamsE --------------------------
	.section	.text._ZN7cutlass13device_kernelINS_4gemm6kernel13GemmUniversalIN4cute5tupleIJiiiiEEENS1_10collective13CollectiveMmaINS1_35MainloopSm100TmaUmmaWarpSpecializedILi12ELi2ELi4ENS5_IJNS4_1CILi1EEESB_SB_EEEEENS5_IJNSA_ILi128EEESE_NSA_ILi32EEEEEENS_6half_tENS5_IJSB_llEEESH_NS5_IJlSB_lEEENS4_8TiledMMAINS4_8MMA_AtomIJNS4_20SM100_MMA_F16BF16_SSISH_SH_fLi128ELi128ELNS4_4UMMA5MajorE1ELSO_0ELNSN_7ScaleInE0ELSP_0EEEEEENS4_6LayoutISC_NS5_IJNSA_ILi0EEEST_ST_EEEEENS5_IJNS4_10UnderscoreESW_SW_EEEEENS4_13SM90_TMA_LOADENS4_14ComposedLayoutINS4_7SwizzleILi3ELi4ELi3EEENS4_18smem_ptr_flag_bitsILi16EEENSS_INS5_IJNSA_ILi64EEENSA_ILi8EEEEEENS5_IJSB_S15_EEEEEEEvNS4_8identityESZ_NS10_INS11_ILi2ELi4ELi3EEES14_NSS_INS5_IJS16_SF_EEENS5_IJSF_SB_EEEEEEEvS1B_EENS_8epilogue10collective18CollectiveEpilogueINS1I_23Sm100TmaWarpSpecializedILi4ELi2ELi32ELb1ELb0EEEJSG_NS5_IJNSS_ISE_SB_EENSS_ISF_SB_EEEEESH_SJ_SH_SJ_NS1I_6fusion15FusionCallbacksIS1M_NS1Q_17LinearCombinationISH_fSH_fLNS_15FloatRoundStyleE2EEESG_S1P_JEEENS4_5SM1004TMEM4LOAD26SM100_TMEM_LOAD_32dp32b32xESZ_S1G_NS4_39AutoVectorizingCopyWithAssumedAlignmentILi128EEENS4_14SM90_TMA_STOREES1G_S21_S21_EEEvvEEEEvNT_6ParamsE,"ax",@progbits
	.align	128
.text._ZN7cutlass13device_kernelINS_4gemm6kernel13GemmUniversalIN4cute5tupleIJiiiiEEENS1_10collective13CollectiveMmaINS1_35MainloopSm100TmaUmmaWarpSpecializedILi12ELi2ELi4ENS5_IJNS4_1CILi1EEESB_SB_EEEEENS5_IJNSA_ILi128EEESE_NSA_ILi32EEEEEENS_6half_tENS5_IJSB_llEEESH_NS5_IJlSB_lEEENS4_8TiledMMAINS4_8MMA_AtomIJNS4_20SM100_MMA_F16BF16_SSISH_SH_fLi128ELi128ELNS4_4UMMA5MajorE1ELSO_0ELNSN_7ScaleInE0ELSP_0EEEEEENS4_6LayoutISC_NS5_IJNSA_ILi0EEEST_ST_EEEEENS5_IJNS4_10UnderscoreESW_SW_EEEEENS4_13SM90_TMA_LOADENS4_14ComposedLayoutINS4_7SwizzleILi3ELi4ELi3EEENS4_18smem_ptr_flag_bitsILi16EEENSS_INS5_IJNSA_ILi64EEENSA_ILi8EEEEEENS5_IJSB_S15_EEEEEEEvNS4_8identityESZ_NS10_INS11_ILi2ELi4ELi3EEES14_NSS_INS5_IJS16_SF_EEENS5_IJSF_SB_EEEEEEEvS1B_EENS_8epilogue10collective18CollectiveEpilogueINS1I_23Sm100TmaWarpSpecializedILi4ELi2ELi32ELb1ELb0EEEJSG_NS5_IJNSS_ISE_SB_EENSS_ISF_SB_EEEEESH_SJ_SH_SJ_NS1I_6fusion15FusionCallbacksIS1M_NS1Q_17LinearCombinationISH_fSH_fLNS_15FloatRoundStyleE2EEESG_S1P_JEEENS4_5SM1004TMEM4LOAD26SM100_TMEM_LOAD_32dp32b32xESZ_S1G_NS4_39AutoVectorizingCopyWithAssumedAlignmentILi128EEENS4_14SM90_TMA_STOREES1G_S21_S21_EEEvvEEEEvNT_6ParamsE:
        .type           _ZN7cutlass13device_kernelINS_4gemm6kernel13GemmUniversalIN4cute5tupleIJiiiiEEENS1_10collective13CollectiveMmaINS1_35MainloopSm100TmaUmmaWarpSpecializedILi12ELi2ELi4ENS5_IJNS4_1CILi1EEESB_SB_EEEEENS5_IJNSA_ILi128EEESE_NSA_ILi32EEEEEENS_6half_tENS5_IJSB_llEEESH_NS5_IJlSB_lEEENS4_8TiledMMAINS4_8MMA_AtomIJNS4_20SM100_MMA_F16BF16_SSISH_SH_fLi128ELi128ELNS4_4UMMA5MajorE1ELSO_0ELNSN_7ScaleInE0ELSP_0EEEEEENS4_6LayoutISC_NS5_IJNSA_ILi0EEEST_ST_EEEEENS5_IJNS4_10UnderscoreESW_SW_EEEEENS4_13SM90_TMA_LOADENS4_14ComposedLayoutINS4_7SwizzleILi3ELi4ELi3EEENS4_18smem_ptr_flag_bitsILi16EEENSS_INS5_IJNSA_ILi64EEENSA_ILi8EEEEEENS5_IJSB_S15_EEEEEEEvNS4_8identityESZ_NS10_INS11_ILi2ELi4ELi3EEES14_NSS_INS5_IJS16_SF_EEENS5_IJSF_SB_EEEEEEEvS1B_EENS_8epilogue10collective18CollectiveEpilogueINS1I_23Sm100TmaWarpSpecializedILi4ELi2ELi32ELb1ELb0EEEJSG_NS5_IJNSS_ISE_SB_EENSS_ISF_SB_EEEEESH_SJ_SH_SJ_NS1I_6fusion15FusionCallbacksIS1M_NS1Q_17LinearCombinationISH_fSH_fLNS_15FloatRoundStyleE2EEESG_S1P_JEEENS4_5SM1004TMEM4LOAD26SM100_TMEM_LOAD_32dp32b32xESZ_S1G_NS4_39AutoVectorizingCopyWithAssumedAlignmentILi128EEENS4_14SM90_TMA_STOREES1G_S21_S21_EEEvvEEEEvNT_6ParamsE,@function
        .size           _ZN7cutlass13device_kernelINS_4gemm6kernel13GemmUniversalIN4cute5tupleIJiiiiEEENS1_10collective13CollectiveMmaINS1_35MainloopSm100TmaUmmaWarpSpecializedILi12ELi2ELi4ENS5_IJNS4_1CILi1EEESB_SB_EEEEENS5_IJNSA_ILi128EEESE_NSA_ILi32EEEEEENS_6half_tENS5_IJSB_llEEESH_NS5_IJlSB_lEEENS4_8TiledMMAINS4_8MMA_AtomIJNS4_20SM100_MMA_F16BF16_SSISH_SH_fLi128ELi128ELNS4_4UMMA5MajorE1ELSO_0ELNSN_7ScaleInE0ELSP_0EEEEEENS4_6LayoutISC_NS5_IJNSA_ILi0EEEST_ST_EEEEENS5_IJNS4_10UnderscoreESW_SW_EEEEENS4_13SM90_TMA_LOADENS4_14ComposedLayoutINS4_7SwizzleILi3ELi4ELi3EEENS4_18smem_ptr_flag_bitsILi16EEENSS_INS5_IJNSA_ILi64EEENSA_ILi8EEEEEENS5_IJSB_S15_EEEEEEEvNS4_8identityESZ_NS10_INS11_ILi2ELi4ELi3EEES14_NSS_INS5_IJS16_SF_EEENS5_IJSF_SB_EEEEEEEvS1B_EENS_8epilogue10collective18CollectiveEpilogueINS1I_23Sm100TmaWarpSpecializedILi4ELi2ELi32ELb1ELb0EEEJSG_NS5_IJNSS_ISE_SB_EENSS_ISF_SB_EEEEESH_SJ_SH_SJ_NS1I_6fusion15FusionCallbacksIS1M_NS1Q_17LinearCombinationISH_fSH_fLNS_15FloatRoundStyleE2EEESG_S1P_JEEENS4_5SM1004TMEM4LOAD26SM100_TMEM_LOAD_32dp32b32xESZ_S1G_NS4_39AutoVectorizingCopyWithAssumedAlignmentILi128EEENS4_14SM90_TMA_STOREES1G_S21_S21_EEEvvEEEEvNT_6ParamsE,(.L_x_201 - _ZN7cutlass13device_kernelINS_4gemm6kernel13GemmUniversalIN4cute5tupleIJiiiiEEENS1_10collective13CollectiveMmaINS1_35MainloopSm100TmaUmmaWarpSpecializedILi12ELi2ELi4ENS5_IJNS4_1CILi1EEESB_SB_EEEEENS5_IJNSA_ILi128EEESE_NSA_ILi32EEEEEENS_6half_tENS5_IJSB_llEEESH_NS5_IJlSB_lEEENS4_8TiledMMAINS4_8MMA_AtomIJNS4_20SM100_MMA_F16BF16_SSISH_SH_fLi128ELi128ELNS4_4UMMA5MajorE1ELSO_0ELNSN_7ScaleInE0ELSP_0EEEEEENS4_6LayoutISC_NS5_IJNSA_ILi0EEEST_ST_EEEEENS5_IJNS4_10UnderscoreESW_SW_EEEEENS4_13SM90_TMA_LOADENS4_14ComposedLayoutINS4_7SwizzleILi3ELi4ELi3EEENS4_18smem_ptr_flag_bitsILi16EEENSS_INS5_IJNSA_ILi64EEENSA_ILi8EEEEEENS5_IJSB_S15_EEEEEEEvNS4_8identityESZ_NS10_INS11_ILi2ELi4ELi3EEES14_NSS_INS5_IJS16_SF_EEENS5_IJSF_SB_EEEEEEEvS1B_EENS_8epilogue10collective18CollectiveEpilogueINS1I_23Sm100TmaWarpSpecializedILi4ELi2ELi32ELb1ELb0EEEJSG_NS5_IJNSS_ISE_SB_EENSS_ISF_SB_EEEEESH_SJ_SH_SJ_NS1I_6fusion15FusionCallbacksIS1M_NS1Q_17LinearCombinationISH_fSH_fLNS_15FloatRoundStyleE2EEESG_S1P_JEEENS4_5SM1004TMEM4LOAD26SM100_TMEM_LOAD_32dp32b32xESZ_S1G_NS4_39AutoVectorizingCopyWithAssumedAlignmentILi128EEENS4_14SM90_TMA_STOREES1G_S21_S21_EEEvvEEEEvNT_6ParamsE)
        .other          _ZN7cutlass13device_kernelINS_4gemm6kernel13GemmUniversalIN4cute5tupleIJiiiiEEENS1_10collective13CollectiveMmaINS1_35MainloopSm100TmaUmmaWarpSpecializedILi12ELi2ELi4ENS5_IJNS4_1CILi1EEESB_SB_EEEEENS5_IJNSA_ILi128EEESE_NSA_ILi32EEEEEENS_6half_tENS5_IJSB_llEEESH_NS5_IJlSB_lEEENS4_8TiledMMAINS4_8MMA_AtomIJNS4_20SM100_MMA_F16BF16_SSISH_SH_fLi128ELi128ELNS4_4UMMA5MajorE1ELSO_0ELNSN_7ScaleInE0ELSP_0EEEEEENS4_6LayoutISC_NS5_IJNSA_ILi0EEEST_ST_EEEEENS5_IJNS4_10UnderscoreESW_SW_EEEEENS4_13SM90_TMA_LOADENS4_14ComposedLayoutINS4_7SwizzleILi3ELi4ELi3EEENS4_18smem_ptr_flag_bitsILi16EEENSS_INS5_IJNSA_ILi64EEENSA_ILi8EEEEEENS5_IJSB_S15_EEEEEEEvNS4_8identityESZ_NS10_INS11_ILi2ELi4ELi3EEES14_NSS_INS5_IJS16_SF_EEENS5_IJSF_SB_EEEEEEEvS1B_EENS_8epilogue10collective18CollectiveEpilogueINS1I_23Sm100TmaWarpSpecializedILi4ELi2ELi32ELb1ELb0EEEJSG_NS5_IJNSS_ISE_SB_EENSS_ISF_SB_EEEEESH_SJ_SH_SJ_NS1I_6fusion15FusionCallbacksIS1M_NS1Q_17LinearCombinationISH_fSH_fLNS_15FloatRoundStyleE2EEESG_S1P_JEEENS4_5SM1004TMEM4LOAD26SM100_TMEM_LOAD_32dp32b32xESZ_S1G_NS4_39AutoVectorizingCopyWithAssumedAlignmentILi128EEENS4_14SM90_TMA_STOREES1G_S21_S21_EEEvvEEEEvNT_6ParamsE,@"STO_CUDA_ENTRY STV_DEFAULT"
_ZN7cutlass13device_kernelINS_4gemm6kernel13GemmUniversalIN4cute5tupleIJiiiiEEENS1_10collective13CollectiveMmaINS1_35MainloopSm100TmaUmmaWarpSpecializedILi12ELi2ELi4ENS5_IJNS4_1CILi1EEESB_SB_EEEEENS5_IJNSA_ILi128EEESE_NSA_ILi32EEEEEENS_6half_tENS5_IJSB_llEEESH_NS5_IJlSB_lEEENS4_8TiledMMAINS4_8MMA_AtomIJNS4_20SM100_MMA_F16BF16_SSISH_SH_fLi128ELi128ELNS4_4UMMA5MajorE1ELSO_0ELNSN_7ScaleInE0ELSP_0EEEEEENS4_6LayoutISC_NS5_IJNSA_ILi0EEEST_ST_EEEEENS5_IJNS4_10UnderscoreESW_SW_EEEEENS4_13SM90_TMA_LOADENS4_14ComposedLayoutINS4_7SwizzleILi3ELi4ELi3EEENS4_18smem_ptr_flag_bitsILi16EEENSS_INS5_IJNSA_ILi64EEENSA_ILi8EEEEEENS5_IJSB_S15_EEEEEEEvNS4_8identityESZ_NS10_INS11_ILi2ELi4ELi3EEES14_NSS_INS5_IJS16_SF_EEENS5_IJSF_SB_EEEEEEEvS1B_EENS_8epilogue10collective18CollectiveEpilogueINS1I_23Sm100TmaWarpSpecializedILi4ELi2ELi32ELb1ELb0EEEJSG_NS5_IJNSS_ISE_SB_EENSS_ISF_SB_EEEEESH_SJ_SH_SJ_NS1I_6fusion15FusionCallbacksIS1M_NS1Q_17LinearCombinationISH_fSH_fLNS_15FloatRoundStyleE2EEESG_S1P_JEEENS4_5SM1004TMEM4LOAD26SM100_TMEM_LOAD_32dp32b32xESZ_S1G_NS4_39AutoVectorizingCopyWithAssumedAlignmentILi128EEENS4_14SM90_TMA_STOREES1G_S21_S21_EEEvvEEEEvNT_6ParamsE:
[----:B------:R-:W1:Y:S01]  /*0000*/  LDC R1, c[0x0][0x37c] ;  /* 0x0000df00ff017b82 */ /* 0x000e620000000800 */
[----:B------:R-:W2:Y:S01]  /*0010*/  S2R R101, SR_TID.X ;  /* 0x0000000000657919 */ /* 0x000ea20000002100 */
[----:B------:R-:W3:Y:S01]  /*0020*/  LDCU.64 UR4, c[0x0][0x890] ;  /* 0x00011200ff0477ac */ /* 0x000ee20008000a00 */
[----:B------:R-:W-:Y:S02]  /*0030*/  PRMT R88, RZ, 0x7610, R88 ;  /* 0x00007610ff587816 */ /* 0x000fe40000000058 */
[----:B------:R-:W-:Y:S01]  /*0040*/  ELECT P5, URZ, PT ;  /* 0x0000000000ff782f */ /* 0x000fe200038a0000 */
[----:B------:R-:W4:Y:S01]  /*0050*/  LDCU.64 UR46, c[0x0][0x358] ;  /* 0x00006b00ff2e77ac */ /* 0x000f220008000a00 */
[----:B---3--:R-:W-:-:S04]  /*0060*/  UISETP.NE.U32.AND UP0, UPT, UR4, URZ, UPT ;  /* 0x000000ff0400728c */ /* 0x008fc8000bf05070 */
[----:B------:R-:W-:Y:S01]  /*0070*/  UISETP.NE.AND.EX UP0, UPT, UR5, URZ, UPT, UP0 ;  /* 0x000000ff0500728c */ /* 0x000fe2000bf05300 */
[----:B--2---:R-:W-:-:S05]  /*0080*/  SHF.R.U32.HI R92, RZ, 0x5, R101 ;  /* 0x00000005ff5c7819 */ /* 0x004fca0000011665 */
[----:B------:R-:W2:Y:S02]  /*0090*/  SHFL.IDX PT, R0, R92, RZ, 0x1f ;  /* 0x00001fff5c007589 */ /* 0x000ea400000e0000 */
[----:B--2---:R-:W-:Y:S01]  /*00a0*/  R2UR UR8, R0 ;  /* 0x00000000000872ca */ /* 0x004fe200000e0000 */
[----:B-1--4-:R-:W-:-:S14]  /*00b0*/  BRA.U UP0, `(.L_x_0) ;  /* 0x00000001002c7547 */ /* 0x012fdc000b800000 */
[----:B------:R-:W1:Y:S02]  /*00c0*/  LDCU.64 UR6, c[0x0][0x888] ;  /* 0x00011100ff0677ac */ /* 0x000e640008000a00 */
[----:B-1----:R-:W-:-:S04]  /*00d0*/  UISETP.NE.U32.AND UP0, UPT, UR6, URZ, UPT ;  /* 0x000000ff0600728c */ /* 0x002fc8000bf05070 */
[----:B------:R-:W-:-:S09]  /*00e0*/  UISETP.NE.AND.EX UP0, UPT, UR7, URZ, UPT, UP0 ;  /* 0x000000ff0700728c */ /* 0x000fd2000bf05300 */
[----:B------:R-:W-:Y:S05]  /*00f0*/  BRA.U !UP0, `(.L_x_1) ;  /* 0x0000000108107547 */ /* 0x000fea000b800000 */
[----:B------:R-:W1:Y:S02]  /*0100*/  LDC.64 R2, c[0x0][0x888] ;  /* 0x00022200ff027b82 */ /* 0x000e640000000a00 */
[----:B-1----:R1:W5:Y:S01]  /*0110*/  LDG.E R49, desc[UR46][R2.64] ;  /* 0x0000002e02317981 */ /* 0x002362000c1e1900 */
[----:B------:R-:W-:Y:S01]  /*0120*/  HFMA2 R88, -RZ, RZ, 0, 5.9604644775390625e-08 ;  /* 0x00000001ff587431 */ /* 0x000fe200000001ff */
[----:B------:R-:W-:Y:S05]  /*0130*/  BRA `(.L_x_0) ;  /* 0x00000000000c7947 */ /* 0x000fea0003800000 */
.L_x_1:
[----:B------:R-:W1:Y:S01]  /*0140*/  LDCU UR6, c[0x0][0x880] ;  /* 0x00011000ff0677ac */ /* 0x000e620008000800 */
[----:B------:R-:W-:Y:S01]  /*0150*/  HFMA2 R88, -RZ, RZ, 0, 5.9604644775390625e-08 ;  /* 0x00000001ff587431 */ /* 0x000fe200000001ff */
[----:B-1----:R-:W-:-:S07]  /*0160*/  MOV R49, UR6 ;  /* 0x0000000600317c02 */ /* 0x002fce0008000f00 */
.L_x_0:
[----:B------:R-:W2:Y:S02]  /*0170*/  LDCU.64 UR6, c[0x0][0x8b0] ;  /* 0x00011600ff0677ac */ /* 0x000ea40008000a00 */
[----:B--2---:R-:W-:-:S04]  /*0180*/  UISETP.NE.U32.AND UP0, UPT, UR6, URZ, UPT ;  /* 0x000000ff0600728c */ /* 0x004fc8000bf05070 */
[----:B------:R-:W-:-:S09]  /*0190*/  UISETP.NE.AND.EX UP0, UPT, UR7, URZ, UPT, UP0 ;  /* 0x000000ff0700728c */ /* 0x000fd2000bf05300 */
[----:B------:R-:W-:Y:S05]  /*01a0*/  BRA.U UP0, `(.L_x_2) ;  /* 0x0000000100247547 */ /* 0x000fea000b800000 */
[----:B------:R-:W2:Y:S02]  /*01b0*/  LDCU.64 UR6, c[0x0][0x8a8] ;  /* 0x00011500ff0677ac */ /* 0x000ea40008000a00 */
[----:B--2---:R-:W-:-:S04]  /*01c0*/  UISETP.NE.U32.AND UP0, UPT, UR6, URZ, UPT ;  /* 0x000000ff0600728c */ /* 0x004fc8000bf05070 */
[----:B------:R-:W-:-:S09]  /*01d0*/  UISETP.NE.AND.EX UP0, UPT, UR7, URZ, UPT, UP0 ;  /* 0x000000ff0700728c */ /* 0x000fd2000bf05300 */
[----:B------:R-:W-:Y:S05]  /*01e0*/  BRA.U !UP0, `(.L_x_3) ;  /* 0x00000001080c7547 */ /* 0x000fea000b800000 */
[----:B-1----:R-:W1:Y:S02]  /*01f0*/  LDC.64 R2, c[0x0][0x8a8] ;  /* 0x00022a00ff027b82 */ /* 0x002e640000000a00 */
[----:B-1----:R2:W5:Y:S01]  /*0200*/  LDG.E R47, desc[UR46][R2.64] ;  /* 0x0000002e022f7981 */ /* 0x002562000c1e1900 */
[----:B------:R-:W-:Y:S05]  /*0210*/  BRA `(.L_x_2) ;  /* 0x0000000000087947 */ /* 0x000fea0003800000 */
.L_x_3:
[----:B------:R-:W2:Y:S02]  /*0220*/  LDCU UR6, c[0x0][0x8a0] ;  /* 0x00011400ff0677ac */ /* 0x000ea40008000800 */
[----:B--2---:R-:W-:Y:S02]  /*0230*/  MOV R47, UR6 ;  /* 0x00000006002f7c02 */ /* 0x004fe40008000f00 */
.L_x_2:
[----:B------:R-:W-:Y:S01]  /*0240*/  IMAD.U32 R0, RZ, RZ, UR8 ;  /* 0x00000008ff007e24 */ /* 0x000fe2000f8e00ff */
[----:B------:R-:W-:Y:S04]  /*0250*/  BSSY.RECONVERGENT B0, `(.L_x_4) ;  /* 0x000000c000007945 */ /* 0x000fe80003800200 */
[C---:B------:R-:W-:Y:S02]  /*0260*/  ISETP.NE.OR P1, PT, R0.reuse, 0x1, !P5 ;  /* 0x000000010000780c */ /* 0x040fe40006f25670 */
[----:B------:R-:W-:-:S11]  /*0270*/  ISETP.NE.OR P0, PT, R0, 0x3, !P5 ;  /* 0x000000030000780c */ /* 0x000fd60006f05670 */
[----:B------:R-:W-:Y:S05]  /*0280*/  @P1 BRA `(.L_x_5) ;  /* 0x0000000000201947 */ /* 0x000fea0003800000 */
[----:B------:R-:W3:Y:S02]  /*0290*/  LDCU.64 UR6, c[0x0][0x348] ;  /* 0x00006900ff0677ac */ /* 0x000ee40008000a00 */
[----:B---3--:R-:W-:Y:S02]  /*02a0*/  UIADD3 UR10, UP1, UPT, UR6, 0x80, URZ ;  /* 0x00000080060a7890 */ /* 0x008fe4000ff3e0ff */
[----:B------:R-:W-:Y:S02]  /*02b0*/  UIADD3 UR6, UP0, UPT, UR6, 0x180, URZ ;  /* 0x0000018006067890 */ /* 0x000fe4000ff1e0ff */
[----:B------:R-:W-:Y:S02]  /*02c0*/  UIADD3.X UR11, UPT, UPT, URZ, UR7, URZ, UP1, !UPT ;  /* 0x00000007ff0b7290 */ /* 0x000fe40008ffe4ff */
[----:B------:R-:W-:-:S07]  /*02d0*/  UIADD3.X UR7, UPT, UPT, URZ, UR7, URZ, UP0, !UPT ;  /* 0x00000007ff077290 */ /* 0x000fce00087fe4ff */
[----:B------:R3:W-:Y:S02]  /*02e0*/  UTMACCTL.PF [UR10] ;  /* 0x000000000a0079b9 */ /* 0x0007e40008040000 */
[----:B------:R3:W-:Y:S02]  /*02f0*/  UTMACCTL.PF [UR6] ;  /* 0x00000000060079b9 */ /* 0x0007e40008040000 */
[----:B---3--:R-:W-:Y:S01]  /*0300*/  NOP ;  /* 0x0000000000007918 */ /* 0x008fe20000000000 */
.L_x_5:
[----:B------:R-:W-:Y:S05]  /*0310*/  BSYNC.RECONVERGENT B0 ;  /* 0x0000000000007941 */ /* 0x000fea0003800200 */
.L_x_4:
[----:B------:R-:W-:Y:S04]  /*0320*/  BSSY.RECONVERGENT B0, `(.L_x_6) ;  /* 0x000000a000007945 */ /* 0x000fe80003800200 */
        /* <DEDUP_REMOVED lines=9> */
.L_x_7:
[----:B------:R-:W-:Y:S05]  /*03c0*/  BSYNC.RECONVERGENT B0 ;  /* 0x0000000000007941 */ /* 0x000fea0003800200 */
.L_x_6:
[----:B------:R-:W3:Y:S01]  /*03d0*/  LDCU.64 UR6, c[0x0][0x888] ;  /* 0x00011100ff0677ac */ /* 0x000ee20008000a00 */
[----:B------:R-:W-:Y:S02]  /*03e0*/  UISETP.EQ.U32.AND UP1, UPT, UR4, URZ, UPT ;  /* 0x000000ff0400728c */ /* 0x000fe4000bf22070 */
[----:B------:R-:W-:Y:S02]  /*03f0*/  UPLOP3.LUT UP2, UPT, UPT, UPT, UPT, 0x80, 0x8 ;  /* 0x000000000008789c */ /* 0x000fe40003f4f070 */
[----:B---3--:R-:W-:-:S04]  /*0400*/  UISETP.NE.U32.AND UP0, UPT, UR6, URZ, UPT ;  /* 0x000000ff0600728c */ /* 0x008fc8000bf05070 */
[----:B------:R-:W-:-:S04]  /*0410*/  UISETP.NE.AND.EX UP0, UPT, UR7, URZ, UPT, UP0 ;  /* 0x000000ff0700728c */ /* 0x000fc8000bf05300 */
[----:B------:R-:W-:-:S04]  /*0420*/  UISETP.EQ.OR.EX UP3, UPT, UR5, URZ, !UP0, UP1 ;  /* 0x000000ff0500728c */ /* 0x000fc8000c762710 */
[----:B------:R-:W-:-:S05]  /*0430*/  UP2UR UR50, UPR, URZ, 0x8 ;  /* 0x00000008ff327883 */ /* 0x000fca0008000000 */
[----:B------:R-:W-:Y:S07]  /*0440*/  BRA.U !UP3, `(.L_x_8) ;  /* 0x000000010b207547 */ /* 0x000fee000b800000 */
[----:B------:R-:W-:Y:S01]  /*0450*/  UISETP.NE.U32.AND UP2, UPT, UR4, URZ, UPT ;  /* 0x000000ff0400728c */ /* 0x000fe2000bf45070 */
[----:B-----5:R-:W-:Y:S01]  /*0460*/  FSETP.NEU.AND P0, PT, R49, RZ, PT ;  /* 0x000000ff3100720b */ /* 0x020fe20003f0d000 */
[----:B------:R-:W-:Y:S02]  /*0470*/  USEL UR4, URZ, 0xffffffff, UP0 ;  /* 0xffffffffff047887 */ /* 0x000fe40008000000 */
[----:B------:R-:W-:-:S10]  /*0480*/  UISETP.NE.AND.EX UP2, UPT, UR5, URZ, UPT, UP2 ;  /* 0x000000ff0500728c */ /* 0x000fd4000bf45320 */
[----:B------:R-:W-:Y:S01]  /*0490*/  VOTEU.ANY UP1, P0 ;  /* 0x0000000000ff7886 */ /* 0x000fe20000020100 */
[----:B------:R-:W-:-:S04]  /*04a0*/  @!UP2 USEL UR4, URZ, 0xffffffff, UP1 ;  /* 0xffffffffff04a887 */ /* 0x000fc80008800000 */
[----:B------:R-:W-:-:S04]  /*04b0*/  ULOP3.LUT UR4, UR4, 0x1, URZ, 0xc0, !UPT ;  /* 0x0000000104047892 */ /* 0x000fc8000f8ec0ff */
[----:B------:R-:W-:-:S11]  /*04c0*/  UISETP.NE.U32.AND UP2, UPT, UR4, 0x1, UPT ;  /* 0x000000010400788c */ /* 0x000fd6000bf45070 */
.L_x_8:
[----:B-12---:R-:W1:Y:S01]  /*04d0*/  SHFL.IDX PT, R2, R92, RZ, 0x1f ;  /* 0x00001fff5c027589 */ /* 0x006e6200000e0000 */
[----:B------:R-:W-:-:S04]  /*04e0*/  UISETP.NE.AND UP1, UPT, UR8, 0x2, UPT ;  /* 0x000000020800788c */ /* 0x000fc8000bf25270 */
[----:B------:R-:W-:Y:S01]  /*04f0*/  USEL UR6, URZ, 0x1, UP1 ;  /* 0x00000001ff067887 */ /* 0x000fe20008800000 */
[----:B-1----:R-:W-:-:S13]  /*0500*/  ISETP.NE.AND P0, PT, R2, RZ, PT ;  /* 0x000000ff0200720c */ /* 0x002fda0003f05270 */
[----:B------:R-:W-:Y:S05]  /*0510*/  @P0 BRA `(.L_x_9) ;  /* 0x0000000000940947 */ /* 0x000fea0003800000 */
[----:B------:R-:W-:Y:S01]  /*0520*/  ELECT P0, URZ, PT ;  /* 0x0000000000ff782f */ /* 0x000fe20003800000 */
[----:B------:R-:W-:-:S12]  /*0530*/  BSSY.RECONVERGENT B0, `(.L_x_9) ;  /* 0x0000023000007945 */ /* 0x000fd80003800200 */
[----:B------:R-:W-:Y:S05]  /*0540*/  @!P0 BRA `(.L_x_10) ;  /* 0x0000000000848947 */ /* 0x000fea0003800000 */
[----:B------:R-:W1:Y:S01]  /*0550*/  S2UR UR5, SR_CgaCtaId ;  /* 0x00000000000579c3 */ /* 0x000e620000008800 */
[----:B------:R-:W-:Y:S01]  /*0560*/  UMOV UR7, 0x400 ;  /* 0x0000040000077882 */ /* 0x000fe20000000000 */
[----:B------:R-:W-:Y:S02]  /*0570*/  UMOV UR4, 0x1 ;  /* 0x0000000100047882 */ /* 0x000fe40000000000 */
[----:B------:R-:W-:-:S04]  /*0580*/  UIADD3 UR10, UPT, UPT, -UR4, 0x100000, URZ ;  /* 0x00100000040a7890 */ /* 0x000fc8000fffe1ff */
[----:B------:R-:W-:Y:S02]  /*0590*/  USHF.L.U32 UR11, UR10, 0xb, URZ ;  /* 0x0000000b0a0b7899 */ /* 0x000fe400080006ff */
[----:B------:R-:W-:Y:S02]  /*05a0*/  USHF.L.U32 UR10, UR10, 0x1, URZ ;  /* 0x000000010a0a7899 */ /* 0x000fe400080006ff */
[----:B-1----:R-:W-:Y:S01]  /*05b0*/  ULEA UR5, UR5, UR7, 0x18 ;  /* 0x0000000705057291 */ /* 0x002fe2000f8ec0ff */
[----:B------:R-:W1:Y:S11]  /*05c0*/  FENCE.VIEW.ASYNC.S ;  /* 0x00000000000073c6 */ /* 0x000e760000000000 */
[----:B-1----:R1:W2:Y:S01]  /*05d0*/  SYNCS.EXCH.64 URZ, [UR5], UR10 ;  /* 0x0000000a05ff75b2 */ /* 0x0022a20008000100 */
[----:B------:R1:W3:Y:S01]  /*05e0*/  SYNCS.EXCH.64 URZ, [UR5+0x60], UR10 ;  /* 0x0000600a05ff75b2 */ /* 0x0002e20008000100 */
[----:B------:R1:W4:Y:S01]  /*05f0*/  SYNCS.EXCH.64 URZ, [UR5+0x8], UR10 ;  /* 0x0000080a05ff75b2 */ /* 0x0003220008000100 */
[----:B------:R1:W1:Y:S01]  /*0600*/  SYNCS.EXCH.64 URZ, [UR5+0x68], UR10 ;  /* 0x0000680a05ff75b2 */ /* 0x0002620008000100 */
        /* <DEDUP_REMOVED lines=20> */
[----:B--2---:R-:W-:Y:S01]  /*0750*/  NOP ;  /* 0x0000000000007918 */ /* 0x004fe20000000000 */
.L_x_10:
[----:B-1----:R-:W-:Y:S05]  /*0760*/  BSYNC.RECONVERGENT B0 ;  /* 0x0000000000007941 */ /* 0x002fea0003800200 */
.L_x_9:
[----:B------:R-:W1:Y:S01]  /*0770*/  SHFL.IDX PT, R2, R92, RZ, 0x1f ;  /* 0x00001fff5c027589 */ /* 0x000e6200000e0000 */
[----:B------:R-:W-:Y:S01]  /*0780*/  NOP ;  /* 0x0000000000007918 */ /* 0x000fe20000000000 */
[----:B-1----:R-:W-:-:S13]  /*0790*/  ISETP.NE.AND P0, PT, R2, 0x1, PT ;  /* 0x000000010200780c */ /* 0x002fda0003f05270 */
[----:B------:R-:W-:Y:S05]  /*07a0*/  @P0 BRA `(.L_x_11) ;  /* 0x0000000000580947 */ /* 0x000fea0003800000 */
[----:B------:R-:W1:Y:S01]  /*07b0*/  S2UR UR7, SR_CgaCtaId ;  /* 0x00000000000779c3 */ /* 0x000e620000008800 */
[----:B------:R-:W-:Y:S01]  /*07c0*/  UMOV UR9, 0x400 ;  /* 0x0000040000097882 */ /* 0x000fe20000000000 */
[----:B------:R-:W-:Y:S01]  /*07d0*/  UMOV UR5, 0x20 ;  /* 0x0000002000057882 */ /* 0x000fe20000000000 */
[----:B------:R-:W-:Y:S01]  /*07e0*/  UMOV UR4, 0x80 ;  /* 0x0000008000047882 */ /* 0x000fe20000000000 */
[----:B------:R-:W-:-:S04]  /*07f0*/  UIADD3 UR10, UPT, UPT, -UR5, 0x100000, URZ ;  /* 0x00100000050a7890 */ /* 0x000fc8000fffe1ff */
[----:B------:R-:W-:Y:S02]  /*0800*/  USHF.L.U32 UR11, UR10, 0xb, URZ ;  /* 0x0000000b0a0b7899 */ /* 0x000fe400080006ff */
[----:B------:R-:W-:Y:S02]  /*0810*/  USHF.L.U32 UR10, UR10, 0x1, URZ ;  /* 0x000000010a0a7899 */ /* 0x000fe400080006ff */
[----:B------:R-:W-:-:S04]  /*0820*/  UIADD3 UR4, UPT, UPT, -UR4, 0x100000, URZ ;  /* 0x0010000004047890 */ /* 0x000fc8000fffe1ff */
[----:B------:R-:W-:Y:S02]  /*0830*/  USHF.L.U32 UR5, UR4, 0xb, URZ ;  /* 0x0000000b04057899 */ /* 0x000fe400080006ff */
[----:B------:R-:W-:Y:S01]  /*0840*/  USHF.L.U32 UR4, UR4, 0x1, URZ ;  /* 0x0000000104047899 */ /* 0x000fe200080006ff */
[----:B------:R-:W-:Y:S01]  /*0850*/  ELECT P0, URZ, PT ;  /* 0x0000000000ff782f */ /* 0x000fe20003800000 */
[----:B-1----:R-:W-:Y:S01]  /*0860*/  ULEA UR7, UR7, UR9, 0x18 ;  /* 0x0000000907077291 */ /* 0x002fe2000f8ec0ff */
[----:B------:R-:W1:Y:S11]  /*0870*/  FENCE.VIEW.ASYNC.S ;  /* 0x00000000000073c6 */ /* 0x000e760000000000 */
[----:B-1----:R1:W2:Y:S01]  /*0880*/  SYNCS.EXCH.64 URZ, [UR7+0xc0], UR10 ;  /* 0x0000c00a07ff75b2 */ /* 0x0022a20008000100 */
[----:B------:R1:W1:Y:S01]  /*0890*/  SYNCS.EXCH.64 URZ, [UR7+0xe0], UR4 ;  /* 0x0000e00407ff75b2 */ /* 0x0002620008000100 */
[----:B------:R1:W1:Y:S01]  /*08a0*/  SYNCS.EXCH.64 URZ, [UR7+0xc8], UR10 ;  /* 0x0000c80a07ff75b2 */ /* 0x0002620008000100 */
[----:B------:R1:W1:Y:S01]  /*08b0*/  SYNCS.EXCH.64 URZ, [UR7+0xe8], UR4 ;  /* 0x0000e80407ff75b2 */ /* 0x0002620008000100 */
[----:B------:R1:W1:Y:S01]  /*08c0*/  SYNCS.EXCH.64 URZ, [UR7+0xd0], UR10 ;  /* 0x0000d00a07ff75b2 */ /* 0x0002620008000100 */
[----:B------:R1:W1:Y:S01]  /*08d0*/  SYNCS.EXCH.64 URZ, [UR7+0xf0], UR4 ;  /* 0x0000f00407ff75b2 */ /* 0x0002620008000100 */
[----:B------:R1:W1:Y:S01]  /*08e0*/  SYNCS.EXCH.64 URZ, [UR7+0xd8], UR10 ;  /* 0x0000d80a07ff75b2 */ /* 0x0002620008000100 */
[----:B------:R1:W1:Y:S01]  /*08f0*/  SYNCS.EXCH.64 URZ, [UR7+0xf8], UR4 ;  /* 0x0000f80407ff75b2 */ /* 0x0002620008000100 */
[----:B------:R-:W-:Y:S01]  /*0900*/  NOP ;  /* 0x0000000000007918 */ /* 0x000fe20000000000 */
.L_x_11:
[----:B------:R-:W3:Y:S01]  /*0910*/  SHFL.IDX PT, R2, R92, RZ, 0x1f ;  /* 0x00001fff5c027589 */ /* 0x000ee200000e0000 */
[----:B------:R-:W-:Y:S01]  /*0920*/  NOP ;  /* 0x0000000000007918 */ /* 0x000fe20000000000 */
[----:B---3--:R-:W-:-:S13]  /*0930*/  ISETP.NE.AND P0, PT, R2, 0x3, PT ;  /* 0x000000030200780c */ /* 0x008fda0003f05270 */
[----:B------:R-:W-:Y:S05]  /*0940*/  @P0 BRA `(.L_x_12) ;  /* 0x0000000000300947 */ /* 0x000fea0003800000 */
[----:B-1----:R-:W1:Y:S01]  /*0950*/  S2UR UR5, SR_CgaCtaId ;  /* 0x00000000000579c3 */ /* 0x002e620000008800 */
[----:B------:R-:W-:Y:S01]  /*0960*/  UMOV UR7, 0x400 ;  /* 0x0000040000077882 */ /* 0x000fe20000000000 */
[----:B------:R-:W-:Y:S01]  /*0970*/  UMOV UR4, 0x20 ;  /* 0x0000002000047882 */ /* 0x000fe20000000000 */
[----:B------:R-:W-:Y:S01]  /*0980*/  ELECT P0, URZ, PT ;  /* 0x0000000000ff782f */ /* 0x000fe20003800000 */
[----:B------:R-:W-:-:S04]  /*0990*/  UIADD3 UR10, UPT, UPT, -UR4, 0x100000, URZ ;  /* 0x00100000040a7890 */ /* 0x000fc8000fffe1ff */
[----:B------:R-:W-:Y:S02]  /*09a0*/  USHF.L.U32 UR11, UR10, 0xb, URZ ;  /* 0x0000000b0a0b7899 */ /* 0x000fe400080006ff */
[----:B------:R-:W-:Y:S02]  /*09b0*/  USHF.L.U32 UR10, UR10, 0x1, URZ ;  /* 0x000000010a0a7899 */ /* 0x000fe400080006ff */
[----:B-1----:R-:W-:Y:S01]  /*09c0*/  ULEA UR5, UR5, UR7, 0x18 ;  /* 0x0000000705057291 */ /* 0x002fe2000f8ec0ff */
[----:B------:R-:W1:Y:S11]  /*09d0*/  FENCE.VIEW.ASYNC.S ;  /* 0x00000000000073c6 */ /* 0x000e760000000000 */
[----:B-1----:R3:W1:Y:S01]  /*09e0*/  SYNCS.EXCH.64 URZ, [UR5+0x100], UR10 ;  /* 0x0001000a05ff75b2 */ /* 0x0026620008000100 */
[----:B------:R3:W1:Y:S02]  /*09f0*/  SYNCS.EXCH.64 URZ, [UR5+0x108], UR10 ;  /* 0x0001080a05ff75b2 */ /* 0x0006640008000100 */
[----:B---3--:R-:W-:Y:S01]  /*0a00*/  NOP ;  /* 0x0000000000007918 */ /* 0x008fe20000000000 */
.L_x_12:
[----:B------:R-:W3:Y:S01]  /*0a10*/  SHFL.IDX PT, R2, R92, RZ, 0x1f ;  /* 0x00001fff5c027589 */ /* 0x000ee200000e0000 */
[----:B------:R-:W-:Y:S01]  /*0a20*/  NOP ;  /* 0x0000000000007918 */ /* 0x000fe20000000000 */
[----:B---3--:R-:W-:-:S13]  /*0a30*/  ISETP.NE.AND P0, PT, R2, 0x4, PT ;  /* 0x000000040200780c */ /* 0x008fda0003f05270 */
[----:B------:R-:W-:Y:S05]  /*0a40*/  @P0 BRA `(.L_x_13) ;  /* 0x00000000004c0947 */ /* 0x000fea0003800000 */
[----:B-1----:R-:W1:Y:S01]  /*0a50*/  S2UR UR5, SR_CgaCtaId ;  /* 0x00000000000579c3 */ /* 0x002e620000008800 */
[----:B------:R-:W-:Y:S01]  /*0a60*/  UMOV UR9, 0x100 ;  /* 0x0000010000097882 */ /* 0x000fe20000000000 */
[----:B------:R-:W-:Y:S01]  /*0a70*/  UMOV UR7, 0x400 ;  /* 0x0000040000077882 */ /* 0x000fe20000000000 */
[----:B------:R-:W-:Y:S01]  /*0a80*/  USEL UR9, UR9, 0xe0, UP2 ;  /* 0x000000e009097887 */ /* 0x000fe20009000000 */
[----:B------:R-:W-:Y:S01]  /*0a90*/  UMOV UR4, 0x1 ;  /* 0x0000000100047882 */ /* 0x000fe20000000000 */
[----:B------:R-:W-:Y:S01]  /*0aa0*/  ELECT P0, URZ, PT ;  /* 0x0000000000ff782f */ /* 0x000fe20003800000 */
[----:B------:R-:W-:-:S04]  /*0ab0*/  UIADD3 UR10, UPT, UPT, -UR4, 0x100000, URZ ;  /* 0x00100000040a7890 */ /* 0x000fc8000fffe1ff */
[----:B------:R-:W-:Y:S02]  /*0ac0*/  USHF.L.U32 UR11, UR10, 0xb, URZ ;  /* 0x0000000b0a0b7899 */ /* 0x000fe400080006ff */
[----:B------:R-:W-:Y:S02]  /*0ad0*/  USHF.L.U32 UR10, UR10, 0x1, URZ ;  /* 0x000000010a0a7899 */ /* 0x000fe400080006ff */
[----:B------:R-:W-:-:S04]  /*0ae0*/  UIADD3 UR12, UPT, UPT, -UR9, 0x100000, URZ ;  /* 0x00100000090c7890 */ /* 0x000fc8000fffe1ff */
[----:B------:R-:W-:Y:S02]  /*0af0*/  USHF.L.U32 UR13, UR12, 0xb, URZ ;  /* 0x0000000b0c0d7899 */ /* 0x000fe400080006ff */
[----:B------:R-:W-:Y:S02]  /*0b00*/  USHF.L.U32 UR12, UR12, 0x1, URZ ;  /* 0x000000010c0c7899 */ /* 0x000fe400080006ff */
[----:B-1----:R-:W-:Y:S01]  /*0b10*/  ULEA UR5, UR5, UR7, 0x18 ;  /* 0x0000000705057291 */ /* 0x002fe2000f8ec0ff */
[----:B------:R-:W1:Y:S11]  /*0b20*/  FENCE.VIEW.ASYNC.S ;  /* 0x00000000000073c6 */ /* 0x000e760000000000 */
[----:B-1----:R3:W1:Y:S01]  /*0b30*/  SYNCS.EXCH.64 URZ, [UR5+0x110], UR10 ;  /* 0x0001100a05ff75b2 */ /* 0x0026620008000100 */
[----:B------:R3:W1:Y:S01]  /*0b40*/  SYNCS.EXCH.64 URZ, [UR5+0x120], UR12 ;  /* 0x0001200c05ff75b2 */ /* 0x0006620008000100 */
[----:B------:R3:W1:Y:S01]  /*0b50*/  SYNCS.EXCH.64 URZ, [UR5+0x118], UR10 ;  /* 0x0001180a05ff75b2 */ /* 0x0006620008000100 */
[----:B------:R3:W1:Y:S02]  /*0b60*/  SYNCS.EXCH.64 URZ, [UR5+0x128], UR12 ;  /* 0x0001280c05ff75b2 */ /* 0x0006640008000100 */
[----:B---3--:R-:W-:Y:S01]  /*0b70*/  NOP ;  /* 0x0000000000007918 */ /* 0x008fe20000000000 */
.L_x_13:
[----:B------:R-:W3:Y:S01]  /*0b80*/  SHFL.IDX PT, R2, R92, RZ, 0x1f ;  /* 0x00001fff5c027589 */ /* 0x000ee200000e0000 */
[----:B------:R-:W-:Y:S01]  /*0b90*/  NOP ;  /* 0x0000000000007918 */ /* 0x000fe20000000000 */
[----:B---3--:R-:W-:-:S13]  /*0ba0*/  ISETP.NE.AND P0, PT, R2, 0x5, PT ;  /* 0x000000050200780c */ /* 0x008fda0003f05270 */
[----:B------:R-:W-:Y:S05]  /*0bb0*/  @P0 BRA `(.L_x_14) ;  /* 0x0000000000580947 */ /* 0x000fea0003800000 */
[----:B-1----:R-:W1:Y:S01]  /*0bc0*/  S2UR UR7, SR_CgaCtaId ;  /* 0x00000000000779c3 */ /* 0x002e620000008800 */
        /* <DEDUP_REMOVED lines=12> */
[----:B-1----:R3:W1:Y:S01]  /*0c90*/  SYNCS.EXCH.64 URZ, [UR7+0x130], UR10 ;  /* 0x0001300a07ff75b2 */ /* 0x0026620008000100 */
[----:B------:R3:W1:Y:S01]  /*0ca0*/  SYNCS.EXCH.64 URZ, [UR7+0x150], UR4 ;  /* 0x0001500407ff75b2 */ /* 0x0006620008000100 */
[----:B------:R3:W1:Y:S01]  /*0cb0*/  SYNCS.EXCH.64 URZ, [UR7+0x138], UR10 ;  /* 0x0001380a07ff75b2 */ /* 0x0006620008000100 */
[----:B------:R3:W1:Y:S01]  /*0cc0*/  SYNCS.EXCH.64 URZ, [UR7+0x158], UR4 ;  /* 0x0001580407ff75b2 */ /* 0x0006620008000100 */
[----:B------:R3:W1:Y:S01]  /*0cd0*/  SYNCS.EXCH.64 URZ, [UR7+0x140], UR10 ;  /* 0x0001400a07ff75b2 */ /* 0x0006620008000100 */
[----:B------:R3:W1:Y:S01]  /*0ce0*/  SYNCS.EXCH.64 URZ, [UR7+0x160], UR4 ;  /* 0x0001600407ff75b2 */ /* 0x0006620008000100 */
[----:B------:R3:W1:Y:S01]  /*0cf0*/  SYNCS.EXCH.64 URZ, [UR7+0x148], UR10 ;  /* 0x0001480a07ff75b2 */ /* 0x0006620008000100 */
[----:B------:R3:W1:Y:S02]  /*0d00*/  SYNCS.EXCH.64 URZ, [UR7+0x168], UR4 ;  /* 0x0001680407ff75b2 */ /* 0x0006640008000100 */
[----:B---3--:R-:W-:Y:S01]  /*0d10*/  NOP ;  /* 0x0000000000007918 */ /* 0x008fe20000000000 */
.L_x_14:
        /* <DEDUP_REMOVED lines=18> */
.L_x_15:
[----:B-1----:R-:W1:Y:S01]  /*0e40*/  S2UR UR5, SR_CTAID.X ;  /* 0x00000000000579c3 */ /* 0x002e620000002500 */
[----:B------:R-:W-:-:S05]  /*0e50*/  CS2R.32 R87, SR_CgaSize ;  /* 0x0000000000577805 */ /* 0x000fca0000008a00 */
[----:B------:R-:W-:-:S05]  /*0e60*/  IMAD R87, R87, -0xa0, RZ ;  /* 0xffffff6057577824 */ /* 0x000fca00078e02ff */
[----:B------:R-:W-:-:S14]  /*0e70*/  R2UR UR9, R87 ;  /* 0x00000000570972ca */ /* 0x000fdc00000e0000 */
[----:B------:R-:W3:Y:S01]  /*0e80*/  LDCU UR9, c[0x0][UR9+0x2b0] ;  /* 0x00005600090977ac */ /* 0x000ee20008000800 */
[----:B------:R-:W-:Y:S01]  /*0e90*/  NOP ;  /* 0x0000000000007918 */ /* 0x000fe20000000000 */
[----:B------:R-:W-:-:S05]  /*0ea0*/  CS2R.32 R87, SR_CgaSize ;  /* 0x0000000000577805 */ /* 0x000fca0000008a00 */
[----:B------:R-:W-:-:S05]  /*0eb0*/  IMAD R87, R87, -0xa0, RZ ;  /* 0xffffff6057577824 */ /* 0x000fca00078e02ff */
[----:B------:R-:W-:-:S14]  /*0ec0*/  R2UR UR7, R87 ;  /* 0x00000000570772ca */ /* 0x000fdc00000e0000 */
[----:B------:R-:W2:Y:S01]  /*0ed0*/  LDCU UR7, c[0x0][UR7+0x2b4] ;  /* 0x00005680070777ac */ /* 0x000ea20008000800 */
[----:B------:R-:W4:Y:S08]  /*0ee0*/  S2UR UR4, SR_CTAID.Y ;  /* 0x00000000000479c3 */ /* 0x000f300000002600 */
[----:B------:R-:W2:Y:S01]  /*0ef0*/  LDC R10, c[0x0][0xb24] ;  /* 0x0002c900ff0a7b82 */ /* 0x000ea20000000800 */
[----:B-1----:R-:W-:-:S02]  /*0f00*/  I2FP.F32.U32 R87, UR5 ;  /* 0x0000000500577c45 */ /* 0x002fc40008201000 */
[----:B------:R-:W-:-:S05]  /*0f10*/  CS2R.32 R3, SR_CgaSize ;  /* 0x0000000000037805 */ /* 0x000fca0000008a00 */
[----:B------:R-:W-:-:S06]  /*0f20*/  IMAD R3, R3, -0xa0, RZ ;  /* 0xffffff6003037824 */ /* 0x000fcc00078e02ff */
[----:B------:R-:W1:Y:S01]  /*0f30*/  LDC R3, c[0x0][R3+0x2a0] ;  /* 0x0000a80003037b82 */ /* 0x000e620000000800 */
[----:B------:R-:W-:Y:S01]  /*0f40*/  MOV R15, UR5 ;  /* 0x00000005000f7c02 */ /* 0x000fe20008000f00 */
[----:B---3--:R-:W-:Y:S01]  /*0f50*/  FMUL R87, R87, UR9 ;  /* 0x0000000957577c20 */ /* 0x008fe20008400000 */
[----:B----4-:R-:W-:Y:S02]  /*0f60*/  I2FP.F32.U32 R86, UR4 ;  /* 0x0000000400567c45 */ /* 0x010fe40008201000 */
[----:B------:R-:W-:-:S05]  /*0f70*/  CS2R.32 R2, SR_CgaSize ;  /* 0x0000000000027805 */ /* 0x000fca0000008a00 */
[----:B------:R-:W-:-:S06]  /*0f80*/  IMAD R2, R2, -0xa0, RZ ;  /* 0xffffff6002027824 */ /* 0x000fcc00078e02ff */
[----:B------:R-:W3:Y:S01]  /*0f90*/  LDC R2, c[0x0][R2+0x2a4] ;  /* 0x0000a90002027b82 */ /* 0x000ee20000000800 */
[----:B------:R-:W-:Y:S01]  /*0fa0*/  MOV R14, UR4 ;  /* 0x00000004000e7c02 */ /* 0x000fe20008000f00 */
[----:B------:R-:W4:Y:S01]  /*0fb0*/  F2I.U32.TRUNC.NTZ R87, R87 ;  /* 0x0000005700577305 */ /* 0x000f22000020f000 */
[----:B--2---:R-:W-:-:S05]  /*0fc0*/  FMUL R86, R86, UR7 ;  /* 0x0000000756567c20 */ /* 0x004fca0008400000 */
[----:B------:R-:W-:Y:S01]  /*0fd0*/  BAR.SYNC.DEFER_BLOCKING 0x0 ;  /* 0x0000000000007b1d */ /* 0x000fe20000010000 */
[----:B------:R-:W-:-:S05]  /*0fe0*/  ISETP.GE.AND P0, PT, R10, 0x1, PT ;  /* 0x000000010a00780c */ /* 0x000fca0003f06270 */
[----:B------:R-:W2:Y:S02]  /*0ff0*/  F2I.U32.TRUNC.NTZ R86, R86 ;  /* 0x0000005600567305 */ /* 0x000ea4000020f000 */
[----:B------:R-:W3:Y:S01]  /*1000*/  S2UR UR36, SR_CTAID.Z ;  /* 0x00000000002479c3 */ /* 0x000ee20000002700 */
[----:B----4-:R-:W-:-:S05]  /*1010*/  IADD3 R87, PT, PT, -R87, RZ, RZ ;  /* 0x000000ff57577210 */ /* 0x010fca0007ffe1ff */
[----:B-1----:R-:W-:Y:S01]  /*1020*/  IMAD R87, R3, R87, UR5 ;  /* 0x0000000503577e24 */ /* 0x002fe2000f8e0257 */
[----:B--2---:R-:W-:-:S05]  /*1030*/  IADD3 R86, PT, PT, -R86, RZ, RZ ;  /* 0x000000ff56567210 */ /* 0x004fca0007ffe1ff */
[----:B---3--:R-:W-:Y:S01]  /*1040*/  IMAD R86, R2, R86, UR4 ;  /* 0x0000000402567e24 */ /* 0x008fe2000f8e0256 */
[----:B------:R-:W-:Y:S06]  /*1050*/  @!P0 BRA `(.L_x_16) ;  /* 0x0000000000b88947 */ /* 0x000fec0003800000 */
[----:B------:R-:W1:Y:S01]  /*1060*/  LDC.64 R4, c[0x0][0xb18] ;  /* 0x0002c600ff047b82 */ /* 0x000e620000000a00 */
[----:B------:R-:W-:-:S07]  /*1070*/  ISETP.NE.AND P0, PT, R10, 0x1, PT ;  /* 0x000000010a00780c */ /* 0x000fce0003f05270 */
[----:B------:R-:W2:Y:S08]  /*1080*/  LDC R9, c[0x0][0xb0c] ;  /* 0x0002c300ff097b82 */ /* 0x000eb00000000800 */
[----:B------:R-:W3:Y:S08]  /*1090*/  LDC R12, c[0x0][0x370] ;  /* 0x0000dc00ff0c7b82 */ /* 0x000ef00000000800 */
[----:B------:R-:W4:Y:S01]  /*10a0*/  LDC R11, c[0x0][0x374] ;  /* 0x0000dd00ff0b7b82 */ /* 0x000f220000000800 */
[----:B-1----:R-:W-:-:S07]  /*10b0*/  ISETP.NE.AND P1, PT, R4, 0x1, PT ;  /* 0x000000010400780c */ /* 0x002fce0003f25270 */
[----:B------:R-:W3:Y:S01]  /*10c0*/  LDC.64 R6, c[0x0][0xb10] ;  /* 0x0002c400ff067b82 */ /* 0x000ee20000000a00 */
[----:B--2---:R-:W-:-:S07]  /*10d0*/  ISETP.NE.AND P2, PT, R9, 0x1, PT ;  /* 0x000000010900780c */ /* 0x004fce0003f45270 */
[----:B------:R-:W1:Y:S08]  /*10e0*/  LDC R8, c[0x0][0xb20] ;  /* 0x0002c800ff087b82 */ /* 0x000e700000000800 */
[----:B------:R-:W2:Y:S01]  /*10f0*/  LDC.64 R2, c[0x0][0xb28] ;  /* 0x0002ca00ff027b82 */ /* 0x000ea20000000a00 */
[----:B----4-:R-:W-:-:S04]  /*1100*/  IMAD.HI.U32 R13, R11, R5, RZ ;  /* 0x000000050b0d7227 */ /* 0x010fc800078e00ff */
[----:B------:R-:W-:-:S04]  /*1110*/  IMAD.HI.U32 R5, R14, R5, RZ ;  /* 0x000000050e057227 */ /* 0x000fc800078e00ff */
[----:B---3--:R-:W-:-:S05]  /*1120*/  IMAD.HI.U32 R16, R12, R6, RZ ;  /* 0x000000060c107227 */ /* 0x008fca00078e00ff */
[-C--:B------:R-:W-:Y:S01]  /*1130*/  @P2 SHF.R.U32.HI R12, RZ, R7.reuse, R16 ;  /* 0x00000007ff0c2219 */ /* 0x080fe20000011610 */
[----:B------:R-:W-:Y:S01]  /*1140*/  IMAD.HI.U32 R16, R15, R6, RZ ;  /* 0x000000060f107227 */ /* 0x000fe200078e00ff */
[-C--:B-1----:R-:W-:Y:S02]  /*1150*/  @P1 SHF.R.U32.HI R11, RZ, R8.reuse, R13 ;  /* 0x00000008ff0b1219 */ /* 0x082fe4000001160d */
[----:B------:R-:W-:Y:S02]  /*1160*/  SHF.R.U32.HI R5, RZ, R8, R5 ;  /* 0x00000008ff057219 */ /* 0x000fe40000011605 */
[----:B------:R-:W-:Y:S02]  /*1170*/  SHF.R.U32.HI R16, RZ, R7, R16 ;  /* 0x00000007ff107219 */ /* 0x000fe40000011610 */
[----:B------:R-:W-:Y:S01]  /*1180*/  SEL R5, R14, R5, !P1 ;  /* 0x000000050e057207 */ /* 0x000fe20004800000 */
[----:B--2---:R-:W-:Y:S01]  /*1190*/  IMAD.HI.U32 R13, R11, R2, RZ ;  /* 0x000000020b0d7227 */ /* 0x004fe200078e00ff */
[----:B------:R-:W-:-:S03]  /*11a0*/  SEL R16, R15, R16, !P2 ;  /* 0x000000100f107207 */ /* 0x000fc60005000000 */
[----:B------:R-:W-:Y:S01]  /*11b0*/  IMAD.HI.U32 R6, R12, R2, RZ ;  /* 0x000000020c067227 */ /* 0x000fe200078e00ff */
[----:B------:R-:W-:-:S04]  /*11c0*/  @P0 SHF.R.U32.HI R11, RZ, R3, R13 ;  /* 0x00000003ff0b0219 */ /* 0x000fc8000001160d */
[----:B------:R-:W-:Y:S01]  /*11d0*/  @P0 SHF.R.U32.HI R12, RZ, R3, R6 ;  /* 0x00000003ff0c0219 */ /* 0x000fe20000011606 */
[----:B------:R-:W-:-:S04]  /*11e0*/  IMAD R11, R11, R10, RZ ;  /* 0x0000000a0b0b7224 */ /* 0x000fc800078e02ff */
[----:B------:R-:W-:Y:S01]  /*11f0*/  IMAD R6, R12, R10, RZ ;  /* 0x0000000a0c067224 */ /* 0x000fe200078e02ff */
[----:B------:R-:W-:-:S04]  /*1200*/  ISETP.GE.AND P1, PT, R5, R11, PT ;  /* 0x0000000b0500720c */ /* 0x000fc80003f26270 */
[----:B------:R-:W-:Y:S01]  /*1210*/  ISETP.GE.OR P1, PT, R16, R6, P1 ;  /* 0x000000061000720c */ /* 0x000fe20000f26670 */
[----:B------:R-:W-:-:S05]  /*1220*/  IMAD.HI.U32 R6, R5, R2, RZ ;  /* 0x0000000205067227 */ /* 0x000fca00078e00ff */
[----:B------:R-:W-:-:S04]  /*1230*/  SHF.R.U32.HI R6, RZ, R3, R6 ;  /* 0x00000003ff067219 */ /* 0x000fc80000011606 */
[----:B------:R-:W-:-:S03]  /*1240*/  SEL R6, R5, R6, !P0 ;  /* 0x0000000605067207 */ /* 0x000fc60004000000 */
[----:B------:R-:W-:Y:S01]  /*1250*/  @!P1 IMAD.HI.U32 R7, R16, R2, RZ ;  /* 0x0000000210079227 */ /* 0x000fe200078e00ff */
[----:B------:R-:W-:-:S04]  /*1260*/  IADD3 R2, PT, PT, -R6, RZ, RZ ;  /* 0x000000ff06027210 */ /* 0x000fc80007ffe1ff */
[----:B------:R-:W-:Y:S01]  /*1270*/  @!P1 SHF.R.U32.HI R3, RZ, R3, R7 ;  /* 0x00000003ff039219 */ /* 0x000fe20000011607 */
[----:B------:R-:W-:Y:S01]  /*1280*/  IMAD R2, R10, R2, R5 ;  /* 0x000000020a027224 */ /* 0x000fe200078e0205 */
[----:B------:R-:W-:Y:S02]  /*1290*/  IADD3 R7, PT, PT, -R5, RZ, RZ ;  /* 0x000000ff05077210 */ /* 0x000fe40007ffe1ff */
[----:B------:R-:W-:-:S03]  /*12a0*/  @!P1 SEL R3, R16, R3, !P0 ;  /* 0x0000000310039207 */ /* 0x000fc60004000000 */
[----:B------:R-:W-:Y:S02]  /*12b0*/  IMAD R7, R4, R7, R14 ;  /* 0x0000000704077224 */ /* 0x000fe400078e020e */
[--C-:B------:R-:W-:Y:S02]  /*12c0*/  @!P1 IMAD.IADD R6, R6, 0x1, -R3.reuse ;  /* 0x0000000106069824 */ /* 0x100fe400078e0a03 */
[----:B------:R-:W-:Y:S01]  /*12d0*/  @!P1 IMAD R3, R2, R12, R3 ;  /* 0x0000000c02039224 */ /* 0x000fe200078e0203 */
[----:B------:R-:W-:Y:S01]  /*12e0*/  IADD3 R2, PT, PT, -R16, RZ, RZ ;  /* 0x000000ff10027210 */ /* 0x000fe20007ffe1ff */
[----:B------:R-:W-:Y:S02]  /*12f0*/  @!P1 IMAD R5, R6, R10, R16 ;  /* 0x0000000a06059224 */ /* 0x000fe400078e0210 */
[----:B------:R-:W-:Y:S02]  /*1300*/  @!P1 IMAD.MOV.U32 R16, RZ, RZ, R3 ;  /* 0x000000ffff109224 */ /* 0x000fe400078e0003 */
[----:B------:R-:W-:-:S02]  /*1310*/  IMAD R2, R9, R2, R15 ;  /* 0x0000000209027224 */ /* 0x000fc400078e020f */
[----:B------:R-:W-:Y:S02]  /*1320*/  IMAD R14, R5, R4, R7 ;  /* 0x00000004050e7224 */ /* 0x000fe400078e0207 */
[----:B------:R-:W-:Y:S02]  /*1330*/  IMAD R15, R16, R9, R2 ;  /* 0x00000009100f7224 */ /* 0x000fe400078e0202 */
.L_x_16:
[----:B------:R-:W1:Y:S01]  /*1340*/  LDCU UR4, c[0x0][0xb30] ;  /* 0x00016600ff0477ac */ /* 0x000e620008000800 */
[----:B------:R-:W2:Y:S08]  /*1350*/  S2UR UR37, SR_CgaCtaId ;  /* 0x00000000002579c3 */ /* 0x000eb00000008800 */
[----:B------:R-:W3:Y:S01]  /*1360*/  LDC R40, c[0x0][0xb24] ;  /* 0x0002c900ff287b82 */ /* 0x000ee20000000800 */
[----:B-1----:R-:W-:-:S09]  /*1370*/  UISETP.NE.AND UP1, UPT, UR4, 0x1, UPT ;  /* 0x000000010400788c */ /* 0x002fd2000bf25270 */
[----:B--2---:R-:W-:Y:S05]  /*1380*/  BRA.U UP1, `(.L_x_17) ;  /* 0x0000000101407547 */ /* 0x004fea000b800000 */
[----:B------:R-:W1:Y:S08]  /*1390*/  LDC.64 R4, c[0x0][0xb10] ;  /* 0x0002c400ff047b82 */ /* 0x000e700000000a00 */
[----:B------:R-:W2:Y:S08]  /*13a0*/  LDC.64 R2, c[0x0][0xb18] ;  /* 0x0002c600ff027b82 */ /* 0x000eb00000000a00 */
[----:B------:R-:W4:Y:S08]  /*13b0*/  LDC R6, c[0x0][0xb20] ;  /* 0x0002c800ff067b82 */ /* 0x000f300000000800 */
[----:B------:R-:W3:Y:S01]  /*13c0*/  LDC R7, c[0x0][0xb0c] ;  /* 0x0002c300ff077b82 */ /* 0x000ee20000000800 */
[----:B-1----:R-:W-:-:S05]  /*13d0*/  IMAD.HI.U32 R4, R15, R4, RZ ;  /* 0x000000040f047227 */ /* 0x002fca00078e00ff */
[----:B------:R-:W-:Y:S01]  /*13e0*/  SHF.R.U32.HI R4, RZ, R5, R4 ;  /* 0x00000005ff047219 */ /* 0x000fe20000011604 */
[----:B--2---:R-:W-:Y:S01]  /*13f0*/  IMAD.HI.U32 R3, R14, R3, RZ ;  /* 0x000000030e037227 */ /* 0x004fe200078e00ff */
[----:B------:R-:W-:-:S04]  /*1400*/  ISETP.NE.AND P0, PT, R2, 0x1, PT ;  /* 0x000000010200780c */ /* 0x000fc80003f05270 */
[----:B----4-:R-:W-:-:S04]  /*1410*/  SHF.R.U32.HI R3, RZ, R6, R3 ;  /* 0x00000006ff037219 */ /* 0x010fc80000011603 */
[----:B------:R-:W-:Y:S02]  /*1420*/  SEL R3, R14, R3, !P0 ;  /* 0x000000030e037207 */ /* 0x000fe40004000000 */
[----:B---3--:R-:W-:-:S04]  /*1430*/  ISETP.NE.AND P1, PT, R7, 0x1, PT ;  /* 0x000000010700780c */ /* 0x008fc80003f25270 */
[----:B------:R-:W-:-:S05]  /*1440*/  SEL R4, R15, R4, !P1 ;  /* 0x000000040f047207 */ /* 0x000fca0004800000 */
[----:B------:R-:W-:Y:S02]  /*1450*/  IMAD.IADD R5, R3, 0x1, -R4 ;  /* 0x0000000103057824 */ /* 0x000fe400078e0a04 */
[----:B------:R-:W-:Y:S02]  /*1460*/  IMAD.IADD R3, R4, 0x1, -R3 ;  /* 0x0000000104037824 */ /* 0x000fe400078e0a03 */
[----:B------:R-:W-:Y:S02]  /*1470*/  IMAD R15, R5, R7, R15 ;  /* 0x00000007050f7224 */ /* 0x000fe400078e020f */
[----:B------:R-:W-:-:S07]  /*1480*/  IMAD R14, R3, R2, R14 ;  /* 0x00000002030e7224 */ /* 0x000fce00078e020e */
.L_x_17:
[----:B------:R-:W-:Y:S01]  /*1490*/  BAR.SYNC.DEFER_BLOCKING 0x0 ;  /* 0x0000000000007b1d */ /* 0x000fe20000010000 */
[----:B------:R-:W-:Y:S01]  /*14a0*/  UISETP.NE.AND UP1, UPT, UR8, 0x2, UPT ;  /* 0x000000020800788c */ /* 0x000fe2000bf25270 */
[----:B------:R-:W-:Y:S02]  /*14b0*/  ISETP.NE.OR P5, PT, R0, 0x2, !P5 ;  /* 0x000000020000780c */ /* 0x000fe40006fa5670 */
[----:B------:R-:W-:-:S06]  /*14c0*/  LOP3.LUT R2, R101, 0x1f, RZ, 0xc0, !PT ;  /* 0x0000001f65027812 */ /* 0x000fcc00078ec0ff */
[----:B------:R-:W-:Y:S05]  /*14d0*/  BRA.U UP1, `(.L_x_18) ;  /* 0x0000001501a47547 */ /* 0x000fea000b800000 */
[----:B------:R-:W1:Y:S01]  /*14e0*/  LDCU UR13, c[0x0][0x38c] ;  /* 0x00007180ff0d77ac */ /* 0x000e620008000800 */
[----:B------:R-:W2:Y:S01]  /*14f0*/  LDC R8, c[0x0][0x370] ;  /* 0x0000dc00ff087b82 */ /* 0x000ea20000000800 */
[----:B------:R-:W-:Y:S01]  /*1500*/  PLOP3.LUT P1, PT, PT, PT, UP2, 0x80, 0x8 ;  /* 0x000000000008781c */ /* 0x000fe20003f2f028 */
[----:B------:R-:W-:Y:S01]  /*1510*/  IMAD.MOV.U32 R17, RZ, RZ, 0x1 ;  /* 0x00000001ff117424 */ /* 0x000fe200078e00ff */
[----:B------:R-:W-:Y:S01]  /*1520*/  ISETP.EQ.OR P4, PT, R2, RZ, P5 ;  /* 0x000000ff0200720c */ /* 0x000fe20002f82670 */
[----:B------:R-:W-:Y:S01]  /*1530*/  IMAD.MOV.U32 R16, RZ, RZ, RZ ;  /* 0x000000ffff107224 */ /* 0x000fe200078e00ff */
[----:B------:R-:W-:Y:S02]  /*1540*/  PLOP3.LUT P1, PT, P1, PT, PT, 0x8, 0x80 ;  /* 0x000000000080781c */ /* 0x000fe40000f2e170 */
[----:B------:R-:W-:Y:S01]  /*1550*/  CS2R R12, SRZ ;  /* 0x00000000000c7805 */ /* 0x000fe2000001ff00 */
[----:B------:R-:W-:Y:S01]  /*1560*/  IMAD.MOV.U32 R11, RZ, RZ, 0x1 ;  /* 0x00000001ff0b7424 */ /* 0x000fe200078e00ff */
[----:B------:R-:W4:Y:S01]  /*1570*/  LDC R0, c[0x0][0x374] ;  /* 0x0000dd00ff007b82 */ /* 0x000f220000000800 */
[----:B------:R-:W2:Y:S01]  /*1580*/  LDCU.64 UR22, c[0x0][0x348] ;  /* 0x00006900ff1677ac */ /* 0x000ea20008000a00 */
[----:B------:R-:W-:Y:S01]  /*1590*/  UMOV UR6, URZ ;  /* 0x000000ff00067c82 */ /* 0x000fe20008000000 */
[----:B-1----:R-:W-:-:S04]  /*15a0*/  UIADD3 UR5, UPT, UPT, UR13, 0x1f, URZ ;  /* 0x0000001f0d057890 */ /* 0x002fc8000fffe0ff */
[----:B------:R-:W-:-:S04]  /*15b0*/  USHF.R.S32.HI UR4, URZ, 0x1f, UR5 ;  /* 0x0000001fff047899 */ /* 0x000fc80008011405 */
[----:B------:R-:W-:-:S04]  /*15c0*/  ULEA.HI UR4, UR4, UR5, URZ, 0x5 ;  /* 0x0000000504047291 */ /* 0x000fc8000f8f28ff */
[----:B------:R-:W-:Y:S02]  /*15d0*/  USHF.R.S32.HI UR15, URZ, 0x5, UR4 ;  /* 0x00000005ff0f7899 */ /* 0x000fe40008011404 */
[----:B------:R-:W-:Y:S02]  /*15e0*/  UIADD3 UR4, UPT, UPT, UR13, -0x1, URZ ;  /* 0xffffffff0d047890 */ /* 0x000fe4000fffe0ff */
[----:B------:R-:W-:Y:S02]  /*15f0*/  UISETP.LT.U32.AND UP0, UPT, UR15, 0xc, UPT ;  /* 0x0000000c0f00788c */ /* 0x000fe4000bf01070 */
[----:B------:R-:W-:Y:S02]  /*1600*/  UISETP.GE.U32.AND UP1, UPT, UR4, -0x3f, UPT ;  /* 0xffffffc10400788c */ /* 0x000fe4000bf26070 */
[----:B------:R-:W-:Y:S02]  /*1610*/  USEL UR14, UR15, 0xc, UP0 ;  /* 0x0000000c0f0e7887 */ /* 0x000fe40008000000 */
[----:B------:R-:W-:-:S02]  /*1620*/  UIADD3 UR13, UPT, UPT, UR13, 0x3e, URZ ;  /* 0x0000003e0d0d7890 */ /* 0x000fc4000fffe0ff */
[----:B------:R-:W-:Y:S02]  /*1630*/  UIADD3 UR5, UPT, UPT, UR14, -0x1, URZ ;  /* 0xffffffff0e057890 */ /* 0x000fe4000fffe0ff */
[----:B------:R-:W-:-:S03]  /*1640*/  UIADD3 UR7, UPT, UPT, UR15, -UR14, URZ ;  /* 0x8000000e0f077290 */ /* 0x000fc6000fffe0ff */
[----:B------:R-:W-:-:S04]  /*1650*/  @UP1 UIADD3 UR5, UPT, UPT, UR14, URZ, URZ ;  /* 0x000000ff0e051290 */ /* 0x000fc8000fffe0ff */
[----:B--2---:R-:W-:-:S12]  /*1660*/  UIADD3 UR5, UPT, UPT, UR5, 0x1, URZ ;  /* 0x0000000105057890 */ /* 0x004fd8000fffe0ff */
.L_x_36:
[----:B------:R-:W-:Y:S01]  /*1670*/  UISETP.NE.AND UP0, UPT, UR37, URZ, UPT ;  /* 0x000000ff2500728c */ /* 0x000fe2000bf05270 */
[----:B------:R-:W1:Y:S08]  /*1680*/  S2UR UR37, SR_CgaCtaId ;  /* 0x00000000002579c3 */ /* 0x000e700000008800 */
[----:B------:R-:W-:Y:S05]  /*1690*/  BRA.U UP0, `(.L_x_19) ;  /* 0x0000000100347547 */ /* 0x000fea000b800000 */
[----:B------:R-:W2:Y:S01]  /*16a0*/  S2R R2, SR_CgaCtaId ;  /* 0x0000000000027919 */ /* 0x000ea20000008800 */
[----:B------:R-:W-:-:S04]  /*16b0*/  MOV R3, 0x400 ;  /* 0x0000040000037802 */ /* 0x000fc80000000f00 */
[----:B--2---:R-:W-:Y:S02]  /*16c0*/  LEA R2, R2, R3, 0x18 ;  /* 0x0000000302027211 */ /* 0x004fe400078ec0ff */
[----:B------:R-:W-:-:S03]  /*16d0*/  SHF.L.U32 R3, R11, 0x1f, RZ ;  /* 0x0000001f0b037819 */ /* 0x000fc600000006ff */
[----:B------:R-:W-:-:S04]  /*16e0*/  IMAD R2, R12, 0x8, R2 ;  /* 0x000000080c027824 */ /* 0x000fc800078e0202 */
[----:B------:R-:W2:Y:S02]  /*16f0*/  SYNCS.PHASECHK.TRANS64.TRYWAIT P0, [R2+URZ+0x180], R3 ;  /* 0x00018003020075a7 */ /* 0x000ea400080011ff */
[----:B--2---:R-:W-:Y:S05]  /*1700*/  @!P0 BRA `(.L_x_20) ;  /* 0x0000007800c48947 */ /* 0x004fea0003800000 */
.L_x_140:
[----:B------:R-:W-:Y:S01]  /*1710*/  VIADD R12, R12, 0x1 ;  /* 0x000000010c0c7836 */ /* 0x000fe20000000000 */
[----:B------:R2:W-:Y:S04]  /*1720*/  SYNCS.ARRIVE.TRANS64.A1T0 RZ, [R2+URZ+0x170], RZ ;  /* 0x000170ff02ff79a7 */ /* 0x0005e800081000ff */
[----:B------:R-:W-:-:S04]  /*1730*/  ISETP.NE.AND P0, PT, R12, 0x2, PT ;  /* 0x000000020c00780c */ /* 0x000fc80003f05270 */
[----:B------:R-:W-:Y:S02]  /*1740*/  SEL R12, R12, RZ, P0 ;  /* 0x000000ff0c0c7207 */ /* 0x000fe40000000000 */
[----:B--2---:R-:W-:-:S04]  /*1750*/  SEL R2, RZ, 0x1, P0 ;  /* 0x00000001ff027807 */ /* 0x004fc80000000000 */
[----:B------:R-:W-:-:S07]  /*1760*/  LOP3.LUT R11, R11, R2, RZ, 0x3c, !PT ;  /* 0x000000020b0b7212 */ /* 0x000fce00078e3cff */
.L_x_19:
[----:B------:R-:W-:Y:S01]  /*1770*/  UMOV UR4, 0x400 ;  /* 0x0000040000047882 */ /* 0x000fe20000000000 */
[----:B------:R-:W-:Y:S01]  /*1780*/  SHF.L.U32 R2, R17, 0x1f, RZ ;  /* 0x0000001f11027819 */ /* 0x000fe200000006ff */
[----:B-1----:R-:W-:Y:S01]  /*1790*/  ULEA UR4, UR37, UR4, 0x18 ;  /* 0x0000000425047291 */ /* 0x002fe2000f8ec0ff */
[----:B------:R-:W-:Y:S01]  /*17a0*/  R2UR UR34, R15 ;  /* 0x000000000f2272ca */ /* 0x000fe200000e0000 */
[----:B------:R-:W-:Y:S01]  /*17b0*/  UISETP.GE.U32.AND UP0, UPT, UR13, 0x3f, UPT ;  /* 0x0000003f0d00788c */ /* 0x000fe2000bf06070 */
[----:B------:R-:W-:Y:S01]  /*17c0*/  R2UR UR11, R14 ;  /* 0x000000000e0b72ca */ /* 0x000fe200000e0000 */
[----:B------:R-:W-:Y:S01]  /*17d0*/  ULEA UR8, UR6, UR4, 0x3 ;  /* 0x0000000406087291 */ /* 0x000fe2000f8e18ff */
[----:B------:R-:W-:-:S08]  /*17e0*/  UMOV UR21, URZ ;  /* 0x000000ff00157c82 */ /* 0x000fd00008000000 */
[----:B------:R1:W2:Y:S01]  /*17f0*/  SYNCS.PHASECHK.TRANS64.TRYWAIT P0, [UR8+0x60], R2 ;  /* 0x00006002ff0075a7 */ /* 0x0002a20008001108 */
[----:B------:R-:W-:Y:S02]  /*1800*/  USHF.L.U32 UR34, UR34, 0x7, URZ ;  /* 0x0000000722227899 */ /* 0x000fe400080006ff */
[----:B------:R-:W-:Y:S01]  /*1810*/  USHF.L.U32 UR11, UR11, 0x7, URZ ;  /* 0x000000070b0b7899 */ /* 0x000fe200080006ff */
[----:B------:R-:W-:Y:S11]  /*1820*/  BRA.U !UP0, `(.L_x_21) ;  /* 0x0000000108bc7547 */ /* 0x000ff6000b800000 */
[----:B------:R-:W-:Y:S01]  /*1830*/  UIADD3 UR18, UPT, UPT, UR34, 0x40, URZ ;  /* 0x0000004022127890 */ /* 0x000fe2000fffe0ff */
[----:B------:R-:W-:Y:S01]  /*1840*/  UMOV UR24, URZ ;  /* 0x000000ff00187c82 */ /* 0x000fe20008000000 */
[----:B------:R-:W-:-:S10]  /*1850*/  UMOV UR25, UR6 ;  /* 0x0000000600197c82 */ /* 0x000fd40008000000 */
.L_x_26:
[----:B-1----:R-:W-:Y:S01]  /*1860*/  ULEA UR33, UR25, UR4, 0x3 ;  /* 0x0000000419217291 */ /* 0x002fe2000f8e18ff */
[----:B--2---:R-:W-:Y:S01]  /*1870*/  @!P5 MOV R3, 0x4000 ;  /* 0x000040000003d802 */ /* 0x004fe20000000f00 */
[----:B--2---:R-:W-:Y:S10]  /*1880*/  @P0 BRA `(.L_x_22) ;  /* 0x00000000000c0947 */ /* 0x004ff40003800000 */
[----:B------:R-:W-:-:S04]  /*1890*/  SHF.L.U32 R4, R17, 0x1f, RZ ;  /* 0x0000001f11047819 */ /* 0x000fc800000006ff */
[----:B------:R-:W2:Y:S02]  /*18a0*/  SYNCS.PHASECHK.TRANS64.TRYWAIT P0, [UR33+0x60], R4 ;  /* 0x00006004ff0075a7 */ /* 0x000ea40008001121 */
[----:B--2---:R-:W-:Y:S05]  /*18b0*/  @!P0 BRA `(.L_x_23) ;  /* 0x00000078006c8947 */ /* 0x004fea0003800000 */
.L_x_22:
[----:B------:R2:W-:Y:S01]  /*18c0*/  @!P5 SYNCS.ARRIVE.TRANS64 RZ, [UR33], R3 ;  /* 0x00000003ffffd9a7 */ /* 0x0005e20008000021 */
[----:B------:R-:W-:Y:S04]  /*18d0*/  BSSY.RECONVERGENT B0, `(.L_x_24) ;  /* 0x0000003000007945 */ /* 0x000fe80003800200 */
[----:B------:R-:W-:Y:S05]  /*18e0*/  @P4 BRA `(.L_x_25) ;  /* 0x0000000000044947 */ /* 0x000fea0003800000 */
[----:B------:R-:W-:Y:S05]  /*18f0*/  BPT.TRAP 0x1 ;  /* 0x000000040000795c */ /* 0x000fea0000300000 */
.L_x_25:
[----:B------:R-:W-:Y:S05]  /*1900*/  BSYNC.RECONVERGENT B0 ;  /* 0x0000000000007941 */ /* 0x000fea0003800200 */
.L_x_24:
[----:B------:R-:W-:Y:S02]  /*1910*/  UIADD3 UR6, UPT, UPT, UR25, 0x1, URZ ;  /* 0x0000000119067890 */ /* 0x000fe4000fffe0ff */
[----:B------:R-:W-:Y:S02]  /*1920*/  UIADD3 UR30, UP1, UPT, UR22, 0x80, URZ ;  /* 0x00000080161e7890 */ /* 0x000fe4000ff3e0ff */
[----:B------:R-:W-:Y:S02]  /*1930*/  UISETP.NE.AND UP0, UPT, UR6, 0xc, UPT ;  /* 0x0000000c0600788c */ /* 0x000fe4000bf05270 */
[----:B------:R-:W-:Y:S02]  /*1940*/  USHF.L.U32 UR35, UR24, 0x5, URZ ;  /* 0x0000000518237899 */ /* 0x000fe400080006ff */
[----:B------:R-:W-:Y:S02]  /*1950*/  USEL UR9, URZ, 0x1, UP0 ;  /* 0x00000001ff097887 */ /* 0x000fe40008000000 */
[----:B------:R-:W-:-:S02]  /*1960*/  USEL UR6, UR6, URZ, UP0 ;  /* 0x000000ff06067287 */ /* 0x000fc40008000000 */
[----:B------:R-:W-:Y:S02]  /*1970*/  UIADD3 UR28, UP0, UPT, UR22, 0x180, URZ ;  /* 0x00000180161c7890 */ /* 0x000fe4000ff1e0ff */
[----:B------:R-:W-:Y:S01]  /*1980*/  ULEA UR8, UR6, UR4, 0x3 ;  /* 0x0000000406087291 */ /* 0x000fe2000f8e18ff */
[----:B------:R-:W-:Y:S01]  /*1990*/  LOP3.LUT R17, R17, UR9, RZ, 0x3c, !PT ;  /* 0x0000000911117c12 */ /* 0x000fe2000f8e3cff */
[----:B------:R-:W-:Y:S02]  /*19a0*/  UIADD3.X UR31, UPT, UPT, URZ, UR23, URZ, UP1, !UPT ;  /* 0x00000017ff1f7290 */ /* 0x000fe40008ffe4ff */
[----:B------:R-:W-:Y:S01]  /*19b0*/  UIADD3.X UR29, UPT, UPT, URZ, UR23, URZ, UP0, !UPT ;  /* 0x00000017ff1d7290 */ /* 0x000fe200087fe4ff */
[----:B-1----:R-:W-:Y:S01]  /*19c0*/  SHF.L.U32 R2, R17, 0x1f, RZ ;  /* 0x0000001f11027819 */ /* 0x002fe200000006ff */
[----:B------:R-:W-:Y:S01]  /*19d0*/  UMOV UR26, 0x0 ;  /* 0x00000000001a7882 */ /* 0x000fe20000000000 */
[----:B------:R-:W-:Y:S01]  /*19e0*/  UMOV UR27, 0x10000000 ;  /* 0x10000000001b7882 */ /* 0x000fe20000000000 */
[----:B------:R-:W-:Y:S01]  /*19f0*/  UMOV UR17, UR33 ;  /* 0x0000002100117c82 */ /* 0x000fe20008000000 */
[----:B------:R1:W1:Y:S01]  /*1a00*/  SYNCS.PHASECHK.TRANS64.TRYWAIT P0, [UR8+0x60], R2 ;  /* 0x00006002ff0075a7 */ /* 0x0002620008001108 */
[----:B------:R-:W-:Y:S01]  /*1a10*/  ULEA UR8, UR25, UR4, 0xd ;  /* 0x0000000419087291 */ /* 0x000fe2000f8e68ff */
[----:B------:R-:W-:Y:S01]  /*1a20*/  UMOV UR20, UR36 ;  /* 0x0000002400147c82 */ /* 0x000fe20008000000 */
[----:B------:R-:W-:-:S02]  /*1a30*/  UMOV UR19, UR35 ;  /* 0x0000002300137c82 */ /* 0x000fc40008000000 */
[----:B------:R-:W-:Y:S02]  /*1a40*/  UIADD3 UR32, UPT, UPT, UR8, 0x8400, URZ ;  /* 0x0000840008207890 */ /* 0x000fe4000fffe0ff */
[----:B------:R-:W-:Y:S02]  /*1a50*/  UIADD3 UR16, UPT, UPT, UR8, 0x9400, URZ ;  /* 0x0000940008107890 */ /* 0x000fe4000fffe0ff */
[----:B------:R-:W-:Y:S01]  /*1a60*/  UIADD3 UR8, UPT, UPT, UR8, 0x20400, URZ ;  /* 0x0002040008087890 */ /* 0x000fe2000fffe0ff */
[----:B------:R-:W-:Y:S01]  /*1a70*/  UMOV UR12, UR36 ;  /* 0x00000024000c7c82 */ /* 0x000fe20008000000 */
[----:B------:R-:W-:Y:S01]  /*1a80*/  UMOV UR9, UR33 ;  /* 0x0000002100097c82 */ /* 0x000fe20008000000 */
[----:B------:R-:W-:Y:S02]  /*1a90*/  UMOV UR10, UR35 ;  /* 0x00000023000a7c82 */ /* 0x000fe40008000000 */
[----:B------:R1:W-:Y:S01]  /*1aa0*/  UTMALDG.3D [UR32], [UR30], desc[UR26] ;  /* 0x00001a201e0075b4 */ /* 0x0003e20008011000 */
[----:B------:R-:W-:Y:S01]  /*1ab0*/  UIADD3 UR24, UPT, UPT, UR24, 0x1, URZ ;  /* 0x0000000118187890 */ /* 0x000fe2000fffe0ff */
[----:B------:R-:W-:Y:S01]  /*1ac0*/  UMOV UR21, UR5 ;  /* 0x0000000500157c82 */ /* 0x000fe20008000000 */
[----:B------:R-:W-:-:S02]  /*1ad0*/  UMOV UR25, UR6 ;  /* 0x0000000600197c82 */ /* 0x000fc40008000000 */
[----:B------:R-:W-:Y:S01]  /*1ae0*/  UISETP.NE.AND UP0, UPT, UR24, UR5, UPT ;  /* 0x000000051800728c */ /* 0x000fe2000bf05270 */
[----:B------:R1:W-:Y:S01]  /*1af0*/  UTMALDG.3D [UR16], [UR30], desc[UR26] ;  /* 0x00001a101e0075b4 */ /* 0x0003e20008011000 */
[----:B------:R1:W-:Y:S07]  /*1b00*/  UTMALDG.3D [UR8], [UR28], desc[UR26] ;  /* 0x00001a081c0075b4 */ /* 0x0003ee0008011000 */
[----:B------:R-:W-:Y:S05]  /*1b10*/  BRA.U UP0, `(.L_x_26) ;  /* 0xfffffffd00507547 */ /* 0x000fea000b83ffff */
.L_x_21:
[----:B-1----:R-:W-:Y:S01]  /*1b20*/  ULEA UR8, UR6, UR4, 0x3 ;  /* 0x0000000406087291 */ /* 0x002fe2000f8e18ff */
[----:B------:R-:W-:Y:S01]  /*1b30*/  SHF.L.U32 R2, R17, 0x1f, RZ ;  /* 0x0000001f11027819 */ /* 0x000fe200000006ff */
[----:B------:R-:W-:Y:S01]  /*1b40*/  @!P1 SYNCS.ARRIVE.TRANS64.A1T0 RZ, [UR4+0x108], RZ ;  /* 0x000108ffffff99a7 */ /* 0x000fe20008100004 */
[----:B------:R-:W-:-:S06]  /*1b50*/  UISETP.GT.AND UP0, UPT, UR15, UR14, UPT ;  /* 0x0000000e0f00728c */ /* 0x000fcc000bf04270 */
[----:B--2---:R1:W2:Y:S03]  /*1b60*/  SYNCS.PHASECHK.TRANS64.TRYWAIT P0, [UR8+0x60], R2 ;  /* 0x00006002ff0075a7 */ /* 0x0042a60008001108 */
[----:B------:R-:W-:Y:S05]  /*1b70*/  BRA.U !UP0, `(.L_x_27) ;  /* 0x0000000108c07547 */ /* 0x000fea000b800000 */
[----:B------:R-:W-:Y:S02]  /*1b80*/  UIADD3 UR29, UPT, UPT, UR7, UR21, URZ ;  /* 0x00000015071d7290 */ /* 0x000fe4000fffe0ff */
[----:B------:R-:W-:Y:S01]  /*1b90*/  UIADD3 UR18, UPT, UPT, UR34, 0x40, URZ ;  /* 0x0000004022127890 */ /* 0x000fe2000fffe0ff */
[----:B------:R-:W-:-:S11]  /*1ba0*/  UMOV UR35, UR6 ;  /* 0x0000000600237c82 */ /* 0x000fd60008000000 */
.L_x_32:
[----:B-1----:R-:W-:Y:S01]  /*1bb0*/  ULEA UR25, UR35, UR4, 0x3 ;  /* 0x0000000423197291 */ /* 0x002fe2000f8e18ff */
[----:B--2---:R-:W-:Y:S01]  /*1bc0*/  @!P5 MOV R3, 0x4000 ;  /* 0x000040000003d802 */ /* 0x004fe20000000f00 */
[----:B--2---:R-:W-:Y:S10]  /*1bd0*/  @P0 BRA `(.L_x_28) ;  /* 0x00000000000c0947 */ /* 0x004ff40003800000 */
[----:B------:R-:W-:-:S04]  /*1be0*/  SHF.L.U32 R4, R17, 0x1f, RZ ;  /* 0x0000001f11047819 */ /* 0x000fc800000006ff */
[----:B------:R-:W2:Y:S02]  /*1bf0*/  SYNCS.PHASECHK.TRANS64.TRYWAIT P0, [UR25+0x60], R4 ;  /* 0x00006004ff0075a7 */ /* 0x000ea40008001119 */
[----:B--2---:R-:W-:Y:S05]  /*1c00*/  @!P0 BRA `(.L_x_29) ;  /* 0x0000007400b08947 */ /* 0x004fea0003800000 */
.L_x_28:
[----:B------:R2:W-:Y:S01]  /*1c10*/  @!P5 SYNCS.ARRIVE.TRANS64 RZ, [UR25], R3 ;  /* 0x00000003ffffd9a7 */ /* 0x0005e20008000019 */
[----:B------:R-:W-:Y:S04]  /*1c20*/  BSSY.RECONVERGENT B0, `(.L_x_30) ;  /* 0x0000003000007945 */ /* 0x000fe80003800200 */
[----:B------:R-:W-:Y:S05]  /*1c30*/  @P4 BRA `(.L_x_31) ;  /* 0x0000000000044947 */ /* 0x000fea0003800000 */
[----:B------:R-:W-:Y:S05]  /*1c40*/  BPT.TRAP 0x1 ;  /* 0x000000040000795c */ /* 0x000fea0000300000 */
.L_x_31:
[----:B------:R-:W-:Y:S05]  /*1c50*/  BSYNC.RECONVERGENT B0 ;  /* 0x0000000000007941 */ /* 0x000fea0003800200 */
.L_x_30:
        /* <DEDUP_REMOVED lines=24> */
[----:B------:R-:W-:Y:S01]  /*1de0*/  UMOV UR12, UR36 ;  /* 0x00000024000c7c82 */ /* 0x000fe20008000000 */
[----:B------:R-:W-:Y:S01]  /*1df0*/  UMOV UR9, UR25 ;  /* 0x0000001900097c82 */ /* 0x000fe20008000000 */
[----:B------:R1:W-:Y:S01]  /*1e00*/  UTMALDG.3D [UR24], [UR38], desc[UR30] ;  /* 0x00001e18260075b4 */ /* 0x0003e20008011000 */
[----:B------:R-:W-:Y:S01]  /*1e10*/  UMOV UR10, UR27 ;  /* 0x0000001b000a7c82 */ /* 0x000fe20008000000 */
[----:B------:R-:W-:Y:S01]  /*1e20*/  UIADD3 UR21, UPT, UPT, UR21, 0x1, URZ ;  /* 0x0000000115157890 */ /* 0x000fe2000fffe0ff */
[----:B------:R-:W-:-:S03]  /*1e30*/  UMOV UR35, UR6 ;  /* 0x0000000600237c82 */ /* 0x000fc60008000000 */
[----:B------:R-:W-:Y:S01]  /*1e40*/  UISETP.NE.AND UP0, UPT, UR21, UR29, UPT ;  /* 0x0000001d1500728c */ /* 0x000fe2000bf05270 */
[----:B------:R1:W-:Y:S01]  /*1e50*/  UTMALDG.3D [UR16], [UR38], desc[UR30] ;  /* 0x00001e10260075b4 */ /* 0x0003e20008011000 */
[----:B------:R1:W-:Y:S07]  /*1e60*/  UTMALDG.3D [UR8], [UR32], desc[UR30] ;  /* 0x00001e08200075b4 */ /* 0x0003ee0008011000 */
[----:B------:R-:W-:Y:S05]  /*1e70*/  BRA.U UP0, `(.L_x_32) ;  /* 0xfffffffd004c7547 */ /* 0x000fea000b83ffff */
.L_x_27:
[C---:B-1----:R-:W-:Y:S01]  /*1e80*/  LEA R2, R16.reuse, UR4, 0x3 ;  /* 0x0000000410027c11 */ /* 0x042fe2000f8e18ff */
[----:B------:R-:W-:Y:S01]  /*1e90*/  NOP ;  /* 0x0000000000007918 */ /* 0x000fe20000000000 */
[----:B--2---:R-:W-:Y:S02]  /*1ea0*/  SHF.L.U32 R3, R13, 0x1f, RZ ;  /* 0x0000001f0d037819 */ /* 0x004fe400000006ff */
[----:B------:R-:W-:Y:S02]  /*1eb0*/  LEA R4, R16, UR4, 0x4 ;  /* 0x0000000410047c11 */ /* 0x000fe4000f8e20ff */
[----:B------:R-:W1:Y:S02]  /*1ec0*/  SYNCS.PHASECHK.TRANS64.TRYWAIT P0, [R2+URZ+0x110], R3 ;  /* 0x00011003020075a7 */ /* 0x000e6400080011ff */
[----:B-1----:R-:W-:Y:S05]  /*1ed0*/  @!P0 BRA `(.L_x_33) ;  /* 0x0000007400148947 */ /* 0x002fea0003800000 */
.L_x_143:
[----:B------:R-:W2:Y:S01]  /*1ee0*/  LDS.128 R4, [R4+0x1a0] ;  /* 0x0001a00004047984 */ /* 0x000ea20000000c00 */
[----:B---3--:R-:W-:Y:S01]  /*1ef0*/  ISETP.GE.AND P0, PT, R40, 0x1, PT ;  /* 0x000000012800780c */ /* 0x008fe20003f06270 */
[----:B-1----:R-:W-:Y:S01]  /*1f00*/  VIADD R2, R2, 0x120 ;  /* 0x0000012002027836 */ /* 0x002fe20000000000 */
[----:B------:R-:W-:Y:S01]  /*1f10*/  @!PT LDS RZ, [RZ] ;  /* 0x00000000fffff984 */ /* 0x000fe20000000800 */
[----:B------:R-:W-:Y:S01]  /*1f20*/  @!PT LDS RZ, [RZ] ;  /* 0x00000000fffff984 */ /* 0x000fe20000000800 */
[----:B------:R-:W-:Y:S01]  /*1f30*/  @!PT LDS RZ, [RZ] ;  /* 0x00000000fffff984 */ /* 0x000fe20000000800 */
[----:B------:R-:W-:Y:S01]  /*1f40*/  @!PT LDS RZ, [RZ] ;  /* 0x00000000fffff984 */ /* 0x000fe20000000800 */
[----:B------:R1:W-:Y:S06]  /*1f50*/  MEMBAR.ALL.CTA ;  /* 0x0000000000007992 */ /* 0x0003ec0000008000 */
[----:B-1----:R-:W1:Y:S01]  /*1f60*/  FENCE.VIEW.ASYNC.S ;  /* 0x00000000000073c6 */ /* 0x002e620000000000 */
[----:B------:R-:W-:-:S04]  /*1f70*/  PRMT R2, RZ, 0x654, R2 ;  /* 0x00000654ff027816 */ /* 0x000fc80000000002 */
[----:B-1----:R1:W-:Y:S01]  /*1f80*/  SYNCS.ARRIVE.TRANS64.RED.A1T0 RZ, [R2+URZ], RZ ;  /* 0x000000ff02ff79a7 */ /* 0x0023e200081004ff */
[----:B--2---:R-:W-:-:S13]  /*1f90*/  LOP3.LUT P2, RZ, R6, 0x1, RZ, 0xc0, !PT ;  /* 0x0000000106ff7812 */ /* 0x004fda000784c0ff */
[----:B------:R-:W-:Y:S01]  /*1fa0*/  @P2 SHF.R.U32.HI R3, RZ, 0x10, R5 ;  /* 0x00000010ff032819 */ /* 0x000fe20000011605 */
[----:B------:R-:W-:Y:S01]  /*1fb0*/  VOTEU.ANY UP0, P2 ;  /* 0x0000000000ff7886 */ /* 0x000fe20001000100 */
[----:B------:R-:W-:Y:S02]  /*1fc0*/  @P2 MOV R10, R4 ;  /* 0x00000004000a2202 */ /* 0x000fe40000000f00 */
[----:B------:R-:W-:Y:S02]  /*1fd0*/  @P2 R2UR.BROADCAST UR8, R3 ;  /* 0x00000000030822ca */ /* 0x000fe400008e0000 */
[----:B------:R-:W-:-:S11]  /*1fe0*/  @P2 LOP3.LUT R9, R5, 0xffff, RZ, 0xc0, !PT ;  /* 0x0000ffff05092812 */ /* 0x000fd600078ec0ff */
[----:B------:R-:W-:Y:S01]  /*1ff0*/  @UP0 UMOV UR36, UR8 ;  /* 0x0000000800240c82 */ /* 0x000fe20008000000 */
[----:B-1----:R-:W-:Y:S05]  /*2000*/  @!P0 BRA `(.L_x_34) ;  /* 0x0000000000b88947 */ /* 0x002fea0003800000 */
[----:B------:R-:W4:Y:S01]  /*2010*/  LDC.64 R4, c[0x0][0xb18] ;  /* 0x0002c600ff047b82 */ /* 0x000f220000000a00 */
[----:B------:R-:W-:-:S07]  /*2020*/  ISETP.NE.AND P3, PT, R40, 0x1, PT ;  /* 0x000000012800780c */ /* 0x000fce0003f65270 */
[----:B------:R-:W1:Y:S08]  /*2030*/  LDC.64 R6, c[0x0][0xb10] ;  /* 0x0002c400ff067b82 */ /* 0x000e700000000a00 */
[----:B------:R-:W2:Y:S08]  /*2040*/  LDC R14, c[0x0][0xb20] ;  /* 0x0002c800ff0e7b82 */ /* 0x000eb00000000800 */
[----:B------:R-:W3:Y:S01]  /*2050*/  LDC R15, c[0x0][0xb0c] ;  /* 0x0002c300ff0f7b82 */ /* 0x000ee20000000800 */
[----:B----4-:R-:W-:Y:S01]  /*2060*/  IMAD.HI.U32 R19, R0, R5, RZ ;  /* 0x0000000500137227 */ /* 0x010fe200078e00ff */
[----:B------:R-:W-:-:S03]  /*2070*/  ISETP.NE.AND P0, PT, R4, 0x1, PT ;  /* 0x000000010400780c */ /* 0x000fc60003f05270 */
[----:B------:R-:W-:-:S03]  /*2080*/  IMAD.HI.U32 R5, R9, R5, RZ ;  /* 0x0000000509057227 */ /* 0x000fc600078e00ff */
[----:B------:R-:W4:Y:S01]  /*2090*/  LDC.64 R2, c[0x0][0xb28] ;  /* 0x0002ca00ff027b82 */ /* 0x000f220000000a00 */
[----:B-1----:R-:W-:-:S04]  /*20a0*/  IMAD.HI.U32 R20, R8, R6, RZ ;  /* 0x0000000608147227 */ /* 0x002fc800078e00ff */
[----:B------:R-:W-:Y:S01]  /*20b0*/  IMAD.HI.U32 R21, R10, R6, RZ ;  /* 0x000000060a157227 */ /* 0x000fe200078e00ff */
[----:B------:R-:W-:Y:S02]  /*20c0*/  SHF.R.U32.HI R20, RZ, R7, R20 ;  /* 0x00000007ff147219 */ /* 0x000fe40000011614 */
[-C--:B--2---:R-:W-:Y:S02]  /*20d0*/  SHF.R.U32.HI R19, RZ, R14.reuse, R19 ;  /* 0x0000000eff137219 */ /* 0x084fe40000011613 */
[----:B------:R-:W-:Y:S02]  /*20e0*/  SHF.R.U32.HI R5, RZ, R14, R5 ;  /* 0x0000000eff057219 */ /* 0x000fe40000011605 */
[----:B------:R-:W-:Y:S02]  /*20f0*/  SEL R19, R0, R19, !P0 ;  /* 0x0000001300137207 */ /* 0x000fe40004000000 */
[----:B------:R-:W-:Y:S02]  /*2100*/  SHF.R.U32.HI R21, RZ, R7, R21 ;  /* 0x00000007ff157219 */ /* 0x000fe40000011615 */
[----:B---3--:R-:W-:-:S02]  /*2110*/  ISETP.NE.AND P1, PT, R15, 0x1, PT ;  /* 0x000000010f00780c */ /* 0x008fc40003f25270 */
[----:B------:R-:W-:Y:S02]  /*2120*/  SEL R5, R9, R5, !P0 ;  /* 0x0000000509057207 */ /* 0x000fe40004000000 */
[----:B------:R-:W-:Y:S02]  /*2130*/  SEL R20, R8, R20, !P1 ;  /* 0x0000001408147207 */ /* 0x000fe40004800000 */
[----:B------:R-:W-:Y:S01]  /*2140*/  SEL R21, R10, R21, !P1 ;  /* 0x000000150a157207 */ /* 0x000fe20004800000 */
[----:B----4-:R-:W-:-:S04]  /*2150*/  IMAD.HI.U32 R18, R19, R2, RZ ;  /* 0x0000000213127227 */ /* 0x010fc800078e00ff */
        /* <DEDUP_REMOVED lines=10> */
[----:B------:R-:W-:-:S04]  /*2200*/  @!P0 IMAD.HI.U32 R7, R21, R2, RZ ;  /* 0x0000000215078227 */ /* 0x000fc800078e00ff */
[----:B------:R-:W-:Y:S01]  /*2210*/  IMAD.MOV R2, RZ, RZ, -R6 ;  /* 0x000000ffff027224 */ /* 0x000fe200078e0a06 */
[----:B------:R-:W-:Y:S02]  /*2220*/  @!P0 SHF.R.U32.HI R3, RZ, R3, R7 ;  /* 0x00000003ff038219 */ /* 0x000fe40000011607 */
[----:B------:R-:W-:Y:S01]  /*2230*/  IADD3 R7, PT, PT, -R5, RZ, RZ ;  /* 0x000000ff05077210 */ /* 0x000fe20007ffe1ff */
[----:B------:R-:W-:Y:S01]  /*2240*/  IMAD R2, R40, R2, R5 ;  /* 0x0000000228027224 */ /* 0x000fe200078e0205 */
        /* <DEDUP_REMOVED lines=10> */
.L_x_34:
[----:B------:R-:W1:Y:S02]  /*22f0*/  LDCU UR8, c[0x0][0xb30] ;  /* 0x00016600ff0877ac */ /* 0x000e640008000800 */
[----:B-1----:R-:W-:-:S09]  /*2300*/  UISETP.NE.AND UP0, UPT, UR8, 0x1, UPT ;  /* 0x000000010800788c */ /* 0x002fd2000bf05270 */
[----:B------:R-:W-:Y:S05]  /*2310*/  BRA.U UP0, `(.L_x_35) ;  /* 0x0000000100407547 */ /* 0x000fea000b800000 */
[----:B------:R-:W1:Y:S08]  /*2320*/  LDC.64 R4, c[0x0][0xb10] ;  /* 0x0002c400ff047b82 */ /* 0x000e700000000a00 */
[----:B------:R-:W2:Y:S08]  /*2330*/  LDC.64 R2, c[0x0][0xb18] ;  /* 0x0002c600ff027b82 */ /* 0x000eb00000000a00 */
[----:B------:R-:W3:Y:S08]  /*2340*/  LDC R6, c[0x0][0xb20] ;  /* 0x0002c800ff067b82 */ /* 0x000ef00000000800 */
[----:B------:R-:W4:Y:S01]  /*2350*/  LDC R7, c[0x0][0xb0c] ;  /* 0x0002c300ff077b82 */ /* 0x000f220000000800 */
[----:B-1----:R-:W-:-:S05]  /*2360*/  IMAD.HI.U32 R4, R10, R4, RZ ;  /* 0x000000040a047227 */ /* 0x002fca00078e00ff */
[----:B------:R-:W-:Y:S01]  /*2370*/  SHF.R.U32.HI R4, RZ, R5, R4 ;  /* 0x00000005ff047219 */ /* 0x000fe20000011604 */
[----:B--2---:R-:W-:Y:S01]  /*2380*/  IMAD.HI.U32 R3, R9, R3, RZ ;  /* 0x0000000309037227 */ /* 0x004fe200078e00ff */
[----:B------:R-:W-:-:S04]  /*2390*/  ISETP.NE.AND P0, PT, R2, 0x1, PT ;  /* 0x000000010200780c */ /* 0x000fc80003f05270 */
[----:B---3--:R-:W-:-:S04]  /*23a0*/  SHF.R.U32.HI R3, RZ, R6, R3 ;  /* 0x00000006ff037219 */ /* 0x008fc80000011603 */
[----:B------:R-:W-:Y:S02]  /*23b0*/  SEL R3, R9, R3, !P0 ;  /* 0x0000000309037207 */ /* 0x000fe40004000000 */
[----:B----4-:R-:W-:-:S04]  /*23c0*/  ISETP.NE.AND P1, PT, R7, 0x1, PT ;  /* 0x000000010700780c */ /* 0x010fc80003f25270 */
[----:B------:R-:W-:-:S05]  /*23d0*/  SEL R4, R10, R4, !P1 ;  /* 0x000000040a047207 */ /* 0x000fca0004800000 */
[----:B------:R-:W-:Y:S02]  /*23e0*/  IMAD.IADD R5, R3, 0x1, -R4 ;  /* 0x0000000103057824 */ /* 0x000fe400078e0a04 */
[----:B------:R-:W-:Y:S02]  /*23f0*/  IMAD.IADD R3, R4, 0x1, -R3 ;  /* 0x0000000104037824 */ /* 0x000fe400078e0a03 */
[----:B------:R-:W-:Y:S02]  /*2400*/  IMAD R10, R5, R7, R10 ;  /* 0x00000007050a7224 */ /* 0x000fe400078e020a */
[----:B------:R-:W-:-:S07]  /*2410*/  IMAD R9, R3, R2, R9 ;  /* 0x0000000203097224 */ /* 0x000fce00078e0209 */
.L_x_35:
[----:B------:R-:W-:Y:S01]  /*2420*/  VIADD R16, R16, 0x1 ;  /* 0x0000000110107836 */ /* 0x000fe20000000000 */
[----:B------:R-:W-:Y:S01]  /*2430*/  PLOP3.LUT P1, PT, PT, PT, PT, 0x80, 0x8 ;  /* 0x000000000008781c */ /* 0x000fe20003f2f070 */
[----:B------:R-:W-:Y:S02]  /*2440*/  IMAD.IADD R15, R10, 0x1, R87 ;  /* 0x000000010a0f7824 */ /* 0x000fe400078e0257 */
[----:B------:R-:W-:Y:S01]  /*2450*/  IMAD.IADD R14, R9, 0x1, R86 ;  /* 0x00000001090e7824 */ /* 0x000fe200078e0256 */
[----:B------:R-:W-:-:S04]  /*2460*/  ISETP.NE.AND P0, PT, R16, 0x2, PT ;  /* 0x000000021000780c */ /* 0x000fc80003f05270 */
[----:B------:R-:W-:Y:S02]  /*2470*/  SEL R2, RZ, 0x1, P0 ;  /* 0x00000001ff027807 */ /* 0x000fe40000000000 */
[----:B------:R-:W-:Y:S02]  /*2480*/  SEL R16, R16, RZ, P0 ;  /* 0x000000ff10107207 */ /* 0x000fe40000000000 */
[----:B------:R-:W-:Y:S01]  /*2490*/  LOP3.LUT R13, R13, R2, RZ, 0x3c, !PT ;  /* 0x000000020d0d7212 */ /* 0x000fe200078e3cff */
[----:B------:R-:W-:Y:S06]  /*24a0*/  @P2 BRA `(.L_x_36) ;  /* 0xfffffff000702947 */ /* 0x000fec000383ffff */
[----:B------:R-:W-:Y:S01]  /*24b0*/  UIADD3 UR4, UPT, UPT, UR4, 0x60, URZ ;  /* 0x0000006004047890 */ /* 0x000fe2000fffe0ff */
[----:B------:R-:W-:-:S03]  /*24c0*/  SHF.L.U32 R2, R17, 0x1f, RZ ;  /* 0x0000001f11027819 */ /* 0x000fc600000006ff */
[----:B------:R-:W-:-:S09]  /*24d0*/  ULEA UR5, UR6, UR4, 0x3 ;  /* 0x0000000406057291 */ /* 0x000fd2000f8e18ff */
[----:B------:R-:W1:Y:S02]  /*24e0*/  SYNCS.PHASECHK.TRANS64.TRYWAIT P0, [UR5], R2 ;  /* 0x00000002ff0075a7 */ /* 0x000e640008001105 */
[----:B-1----:R-:W-:Y:S05]  /*24f0*/  @!P0 BRA `(.L_x_37) ;  /* 0x0000006c00a08947 */ /* 0x002fea0003800000 */
.L_x_145:
[----:B------:R-:W-:-:S04]  /*2500*/  UIADD3 UR6, UPT, UPT, UR6, 0x1, URZ ;  /* 0x0000000106067890 */ /* 0x000fc8000fffe0ff */
[----:B------:R-:W-:-:S04]  /*2510*/  UISETP.NE.AND UP0, UPT, UR6, 0xc, UPT ;  /* 0x0000000c0600788c */ /* 0x000fc8000bf05270 */
[----:B------:R-:W-:Y:S02]  /*2520*/  USEL UR7, URZ, 0x1, UP0 ;  /* 0x00000001ff077887 */ /* 0x000fe40008000000 */
[----:B------:R-:W-:-:S04]  /*2530*/  USEL UR6, UR6, URZ, UP0 ;  /* 0x000000ff06067287 */ /* 0x000fc80008000000 */
[----:B------:R-:W-:Y:S01]  /*2540*/  ULEA UR5, UR6, UR4, 0x3 ;  /* 0x0000000406057291 */ /* 0x000fe2000f8e18ff */
[----:B-1----:R-:W-:-:S04]  /*2550*/  LOP3.LUT R2, R17, UR7, RZ, 0x3c, !PT ;  /* 0x0000000711027c12 */ /* 0x002fc8000f8e3cff */
[----:B------:R-:W-:-:S04]  /*2560*/  SHF.L.U32 R3, R2, 0x1f, RZ ;  /* 0x0000001f02037819 */ /* 0x000fc800000006ff */
[----:B------:R-:W1:Y:S02]  /*2570*/  SYNCS.PHASECHK.TRANS64.TRYWAIT P0, [UR5], R3 ;  /* 0x00000003ff0075a7 */ /* 0x000e640008001105 */
[----:B-1----:R-:W-:Y:S05]  /*2580*/  @!P0 BRA `(.L_x_38) ;  /* 0x0000006c00948947 */ /* 0x002fea0003800000 */
.L_x_147:
[----:B------:R-:W-:-:S04]  /*2590*/  UIADD3 UR6, UPT, UPT, UR6, 0x1, URZ ;  /* 0x0000000106067890 */ /* 0x000fc8000fffe0ff */
[----:B------:R-:W-:-:S04]  /*25a0*/  UISETP.NE.AND UP0, UPT, UR6, 0xc, UPT ;  /* 0x0000000c0600788c */ /* 0x000fc8000bf05270 */
[----:B------:R-:W-:Y:S02]  /*25b0*/  USEL UR7, URZ, 0x1, UP0 ;  /* 0x00000001ff077887 */ /* 0x000fe40008000000 */
[----:B------:R-:W-:-:S04]  /*25c0*/  USEL UR6, UR6, URZ, UP0 ;  /* 0x000000ff06067287 */ /* 0x000fc80008000000 */
[----:B------:R-:W-:Y:S01]  /*25d0*/  ULEA UR5, UR6, UR4, 0x3 ;  /* 0x0000000406057291 */ /* 0x000fe2000f8e18ff */
[----:B------:R-:W-:-:S04]  /*25e0*/  LOP3.LUT R2, R2, UR7, RZ, 0x3c, !PT ;  /* 0x0000000702027c12 */ /* 0x000fc8000f8e3cff */
[----:B-1----:R-:W-:-:S04]  /*25f0*/  SHF.L.U32 R3, R2, 0x1f, RZ ;  /* 0x0000001f02037819 */ /* 0x002fc800000006ff */
[----:B------:R-:W1:Y:S02]  /*2600*/  SYNCS.PHASECHK.TRANS64.TRYWAIT P0, [UR5], R3 ;  /* 0x00000003ff0075a7 */ /* 0x000e640008001105 */
[----:B-1----:R-:W-:Y:S05]  /*2610*/  @!P0 BRA `(.L_x_39) ;  /* 0x0000006c00888947 */ /* 0x002fea0003800000 */
.L_x_149:
        /* <DEDUP_REMOVED lines=9> */
.L_x_151:
        /* <DEDUP_REMOVED lines=9> */
.L_x_153:
        /* <DEDUP_REMOVED lines=9> */
.L_x_155:
        /* <DEDUP_REMOVED lines=9> */
.L_x_157:
        /* <DEDUP_REMOVED lines=9> */
.L_x_159:
        /* <DEDUP_REMOVED lines=9> */
.L_x_161:
        /* <DEDUP_REMOVED lines=9> */
.L_x_163:
        /* <DEDUP_REMOVED lines=9> */
.L_x_165:
[----:B------:R-:W-:-:S04]  /*2aa0*/  UIADD3 UR6, UPT, UPT, UR6, 0x1, URZ ;  /* 0x0000000106067890 */ /* 0x000fc8000fffe0ff */
[----:B------:R-:W-:-:S04]  /*2ab0*/  UISETP.NE.AND UP0, UPT, UR6, 0xc, UPT ;  /* 0x0000000c0600788c */ /* 0x000fc8000bf05270 */
[----:B------:R-:W-:Y:S02]  /*2ac0*/  USEL UR5, URZ, 0x1, UP0 ;  /* 0x00000001ff057887 */ /* 0x000fe40008000000 */
[----:B------:R-:W-:-:S04]  /*2ad0*/  USEL UR6, UR6, URZ, UP0 ;  /* 0x000000ff06067287 */ /* 0x000fc80008000000 */
[----:B------:R-:W-:Y:S01]  /*2ae0*/  ULEA UR6, UR6, UR4, 0x3 ;  /* 0x0000000406067291 */ /* 0x000fe2000f8e18ff */
[----:B------:R-:W-:-:S04]  /*2af0*/  LOP3.LUT R2, R2, UR5, RZ, 0x3c, !PT ;  /* 0x0000000502027c12 */ /* 0x000fc8000f8e3cff */
[----:B------:R-:W-:Y:S01]  /*2b00*/  SHF.L.U32 R2, R2, 0x1f, RZ ;  /* 0x0000001f02027819 */ /* 0x000fe200000006ff */
[----:B-1--4-:R-:W-:-:S07]  /*2b10*/  IMAD.U32 R0, RZ, RZ, UR6 ;  /* 0x00000006ff007e24 */ /* 0x012fce000f8e00ff */
.L_x_48:
[----:B-1----:R1:W2:Y:S02]  /*2b20*/  SYNCS.PHASECHK.TRANS64.TRYWAIT P0, [R0+URZ], R2 ;  /* 0x00000002000075a7 */ /* 0x0022a400080011ff */
[----:B--2---:R-:W-:Y:S05]  /*2b30*/  @!P0 NANOSLEEP.SYNCS 0x989680 ;  /* 0x009896800000895d */ /* 0x004fea0003900000 */
[----:B------:R-:W2:Y:S02]  /*2b40*/  @!P0 SYNCS.PHASECHK.TRANS64 P0, [R0+URZ], R2 ;  /* 0x00000002000085a7 */ /* 0x000ea400080010ff */
[----:B--2---:R-:W-:Y:S05]  /*2b50*/  @P0 EXIT ;  /* 0x000000000000094d */ /* 0x004fea0003800000 */
[----:B------:R-:W-:Y:S05]  /*2b60*/  BRA `(.L_x_48) ;  /* 0xfffffffc00ec7947 */ /* 0x000fea000383ffff */
.L_x_18:
[----:B------:R-:W-:-:S04]  /*2b70*/  UISETP.NE.AND UP1, UPT, UR37, URZ, UPT ;  /* 0x000000ff2500728c */ /* 0x000fc8000bf25270 */
[----:B------:R-:W-:-:S09]  /*2b80*/  UISETP.NE.OR UP1, UPT, UR8, 0x1, UP1 ;  /* 0x000000010800788c */ /* 0x000fd20008f25670 */
[----:B------:R-:W-:Y:S05]  /*2b90*/  BRA.U UP1, `(.L_x_49) ;  /* 0x0000000501487547 */ /* 0x000fea000b800000 */
[----:B------:R-:W-:Y:S01]  /*2ba0*/  ISETP.NE.AND P2, PT, R2, RZ, PT ;  /* 0x000000ff0200720c */ /* 0x000fe20003f45270 */
[----:B------:R-:W-:Y:S01]  /*2bb0*/  IMAD.MOV.U32 R12, RZ, RZ, 0x1 ;  /* 0x00000001ff0c7424 */ /* 0x000fe200078e00ff */
[----:B------:R-:W-:Y:S02]  /*2bc0*/  CS2R R10, SRZ ;  /* 0x00000000000a7805 */ /* 0x000fe4000001ff00 */
[----:B------:R-:W-:Y:S01]  /*2bd0*/  CS2R R8, SRZ ;  /* 0x0000000000087805 */ /* 0x000fe2000001ff00 */
[----:B------:R-:W-:Y:S01]  /*2be0*/  UMOV UR4, 0x400 ;  /* 0x0000040000047882 */ /* 0x000fe20000000000 */
[----:B------:R-:W-:Y:S01]  /*2bf0*/  UMOV UR6, URZ ;  /* 0x000000ff00067c82 */ /* 0x000fe20008000000 */
[----:B------:R-:W-:-:S12]  /*2c00*/  ULEA UR37, UR37, UR4, 0x18 ;  /* 0x0000000425257291 */ /* 0x000fd8000f8ec0ff */
.L_x_53:
[----:B------:R-:W-:Y:S02]  /*2c10*/  LEA R0, R8, UR37, 0x3 ;  /* 0x0000002508007c11 */ /* 0x000fe4000f8e18ff */
[----:B------:R-:W-:-:S03]  /*2c20*/  SHF.L.U32 R4, R9, 0x1f, RZ ;  /* 0x0000001f09047819 */ /* 0x000fc600000006ff */
[----:B------:R-:W-:Y:S01]  /*2c30*/  VIADD R5, R0, 0x180 ;  /* 0x0000018000057836 */ /* 0x000fe20000000000 */
[----:B------:R-:W1:Y:S02]  /*2c40*/  SYNCS.PHASECHK.TRANS64.TRYWAIT P0, [R0+URZ+0x170], R4 ;  /* 0x00017004000075a7 */ /* 0x000e6400080011ff */
[----:B-1----:R-:W-:Y:S05]  /*2c50*/  @!P0 BRA `(.L_x_50) ;  /* 0x0000006800d08947 */ /* 0x002fea0003800000 */
.L_x_166:
[----:B------:R-:W-:Y:S01]  /*2c60*/  ULEA UR5, UR6, UR37, 0x3 ;  /* 0x0000002506057291 */ /* 0x000fe2000f8e18ff */
[----:B-1----:R-:W-:Y:S01]  /*2c70*/  PRMT R0, RZ, 0x654, R5 ;  /* 0x00000654ff007816 */ /* 0x002fe20000000005 */
[----:B------:R-:W-:Y:S01]  /*2c80*/  @!P2 IMAD.MOV.U32 R4, RZ, RZ, 0x10 ;  /* 0x00000010ff04a424 */ /* 0x000fe200078e00ff */
[----:B------:R-:W-:Y:S01]  /*2c90*/  SHF.L.U32 R5, R12, 0x1f, RZ ;  /* 0x0000001f0c057819 */ /* 0x000fe200000006ff */
[----:B------:R-:W-:Y:S01]  /*2ca0*/  UIADD3 UR4, UPT, UPT, UR5, 0x110, URZ ;  /* 0x0000011005047890 */ /* 0x000fe2000fffe0ff */
[----:B------:R1:W-:Y:S05]  /*2cb0*/  SYNCS.ARRIVE.TRANS64.RED.A1T0 RZ, [R0+URZ], RZ ;  /* 0x000000ff00ff79a7 */ /* 0x0003ea00081004ff */
[----:B------:R-:W-:Y:S01]  /*2cc0*/  IMAD.U32 R6, RZ, RZ, UR4 ;  /* 0x00000004ff067e24 */ /* 0x000fe2000f8e00ff */
[----:B------:R-:W2:Y:S04]  /*2cd0*/  SYNCS.PHASECHK.TRANS64.TRYWAIT P0, [UR5+0x120], R5 ;  /* 0x00012005ff0075a7 */ /* 0x000ea80008001105 */
[----:B------:R-:W-:Y:S01]  /*2ce0*/  PRMT R6, R2, 0x654, R6 ;  /* 0x0000065402067816 */ /* 0x000fe20000000006 */
[----:B-12---:R-:W-:Y:S06]  /*2cf0*/  @!P0 BRA `(.L_x_51) ;  /* 0x0000006800bc8947 */ /* 0x006fec0003800000 */
.L_x_168:
[----:B------:R-:W-:Y:S01]  /*2d00*/  ULEA UR4, UR6, UR37, 0x4 ;  /* 0x0000002506047291 */ /* 0x000fe2000f8e20ff */
[----:B------:R-:W-:Y:S01]  /*2d10*/  SEL R3, R6, R3, !P2 ;  /* 0x0000000306037207 */ /* 0x000fe20005000000 */
[----:B------:R-:W-:Y:S01]  /*2d20*/  UIADD3 UR5, UPT, UPT, UR5, 0x110, URZ ;  /* 0x0000011005057890 */ /* 0x000fe2000fffe0ff */
[----:B-1----:R-:W-:Y:S01]  /*2d30*/  LEA R0, R11, UR37, 0x3 ;  /* 0x000000250b007c11 */ /* 0x002fe2000f8e18ff */
[----:B------:R-:W-:Y:S01]  /*2d40*/  UIADD3 UR4, UPT, UPT, UR4, 0x1a0, URZ ;  /* 0x000001a004047890 */ /* 0x000fe2000fffe0ff */
[----:B------:R1:W-:Y:S01]  /*2d50*/  @!P2 SYNCS.ARRIVE.TRANS64.RED RZ, [R3+URZ], R4 ;  /* 0x0000000403ffa9a7 */ /* 0x0003e200080004ff */
[----:B------:R-:W-:Y:S01]  /*2d60*/  UIADD3 UR6, UPT, UPT, UR6, 0x1, URZ ;  /* 0x0000000106067890 */ /* 0x000fe2000fffe0ff */
[----:B------:R-:W-:-:S03]  /*2d70*/  VIADD R8, R8, 0x1 ;  /* 0x0000000108087836 */ /* 0x000fc60000000000 */
[----:B------:R-:W-:Y:S02]  /*2d80*/  UISETP.NE.AND UP0, UPT, UR6, 0x2, UPT ;  /* 0x000000020600788c */ /* 0x000fe4000bf05270 */
[----:B------:R-:W-:Y:S01]  /*2d90*/  ISETP.NE.AND P0, PT, R8, 0x2, PT ;  /* 0x000000020800780c */ /* 0x000fe20003f05270 */
[----:B------:R-:W-:Y:S06]  /*2da0*/  UGETNEXTWORKID.BROADCAST [UR4], [UR5] ;  /* 0x00000000040073ca */ /* 0x000fec0008000100 */
[----:B------:R-:W-:Y:S02]  /*2db0*/  USEL UR4, URZ, 0x1, UP0 ;  /* 0x00000001ff047887 */ /* 0x000fe40008000000 */
[----:B------:R-:W-:-:S04]  /*2dc0*/  USEL UR6, UR6, URZ, UP0 ;  /* 0x000000ff06067287 */ /* 0x000fc80008000000 */
[----:B------:R-:W-:Y:S02]  /*2dd0*/  LOP3.LUT R12, R12, UR4, RZ, 0x3c, !PT ;  /* 0x000000040c0c7c12 */ /* 0x000fe4000f8e3cff */
[----:B-1----:R-:W-:-:S04]  /*2de0*/  SHF.L.U32 R4, R10, 0x1f, RZ ;  /* 0x0000001f0a047819 */ /* 0x002fc800000006ff */
[----:B------:R-:W1:Y:S02]  /*2df0*/  SYNCS.PHASECHK.TRANS64.TRYWAIT P1, [R0+URZ+0x110], R4 ;  /* 0x00011004000075a7 */ /* 0x000e6400080211ff */
[----:B-1----:R-:W-:Y:S05]  /*2e00*/  @!P1 BRA `(.L_x_52) ;  /* 0x0000006800909947 */ /* 0x002fea0003800000 */
.L_x_169:
[C---:B-1----:R-:W-:Y:S01]  /*2e10*/  LEA R4, R11.reuse, UR37, 0x4 ;  /* 0x000000250b047c11 */ /* 0x042fe2000f8e20ff */
[----:B------:R-:W-:Y:S01]  /*2e20*/  VIADD R0, R0, 0x120 ;  /* 0x0000012000007836 */ /* 0x000fe20000000000 */
[----:B------:R-:W-:Y:S01]  /*2e30*/  SEL R8, R8, RZ, P0 ;  /* 0x000000ff08087207 */ /* 0x000fe20000000000 */
[----:B------:R-:W-:-:S03]  /*2e40*/  VIADD R11, R11, 0x1 ;  /* 0x000000010b0b7836 */ /* 0x000fc60000000000 */
[----:B------:R-:W1:Y:S01]  /*2e50*/  LDS.128 R4, [R4+0x1a0] ;  /* 0x0001a00004047984 */ /* 0x000e620000000c00 */
[----:B------:R-:W-:Y:S02]  /*2e60*/  PRMT R0, RZ, 0x654, R0 ;  /* 0x00000654ff007816 */ /* 0x000fe40000000000 */
[C---:B------:R-:W-:Y:S01]  /*2e70*/  ISETP.NE.AND P1, PT, R11.reuse, 0x2, PT ;  /* 0x000000020b00780c */ /* 0x040fe20003f25270 */
[----:B------:R-:W-:Y:S01]  /*2e80*/  @!PT LDS RZ, [RZ] ;  /* 0x00000000fffff984 */ /* 0x000fe20000000800 */
[----:B------:R-:W-:Y:S01]  /*2e90*/  @!PT LDS RZ, [RZ] ;  /* 0x00000000fffff984 */ /* 0x000fe20000000800 */
[----:B------:R-:W-:Y:S01]  /*2ea0*/  @!PT LDS RZ, [RZ] ;  /* 0x00000000fffff984 */ /* 0x000fe20000000800 */
[----:B------:R-:W-:Y:S01]  /*2eb0*/  @!PT LDS RZ, [RZ] ;  /* 0x00000000fffff984 */ /* 0x000fe20000000800 */
[----:B------:R2:W-:Y:S06]  /*2ec0*/  MEMBAR.ALL.CTA ;  /* 0x0000000000007992 */ /* 0x0005ec0000008000 */
[----:B--2---:R-:W2:Y:S01]  /*2ed0*/  FENCE.VIEW.ASYNC.S ;  /* 0x00000000000073c6 */ /* 0x004ea20000000000 */
[----:B------:R-:W-:Y:S01]  /*2ee0*/  SEL R11, R11, RZ, P1 ;  /* 0x000000ff0b0b7207 */ /* 0x000fe20000800000 */
[----:B--2---:R2:W-:Y:S01]  /*2ef0*/  SYNCS.ARRIVE.TRANS64.RED.A1T0 RZ, [R0+URZ], RZ ;  /* 0x000000ff00ff79a7 */ /* 0x0045e200081004ff */
[----:B-1----:R-:W-:-:S02]  /*2f00*/  LOP3.LUT P3, RZ, R6, 0x1, RZ, 0xc0, !PT ;  /* 0x0000000106ff7812 */ /* 0x002fc4000786c0ff */
[----:B------:R-:W-:-:S04]  /*2f10*/  SEL R4, RZ, 0x1, P1 ;  /* 0x00000001ff047807 */ /* 0x000fc80000800000 */
[----:B------:R-:W-:Y:S02]  /*2f20*/  LOP3.LUT R10, R10, R4, RZ, 0x3c, !PT ;  /* 0x000000040a0a7212 */ /* 0x000fe400078e3cff */
[----:B--2---:R-:W-:-:S04]  /*2f30*/  SEL R0, RZ, 0x1, P0 ;  /* 0x00000001ff007807 */ /* 0x004fc80000000000 */
[----:B------:R-:W-:Y:S01]  /*2f40*/  LOP3.LUT R9, R9, R0, RZ, 0x3c, !PT ;  /* 0x0000000009097212 */ /* 0x000fe200078e3cff */
[----:B------:R-:W-:Y:S06]  /*2f50*/  @P3 BRA `(.L_x_53) ;  /* 0xfffffffc002c3947 */ /* 0x000fec000383ffff */
[----:B------:R-:W-:Y:S01]  /*2f60*/  ULEA UR5, UR6, UR37, 0x3 ;  /* 0x0000002506057291 */ /* 0x000fe2000f8e18ff */
[----:B------:R-:W-:-:S08]  /*2f70*/  SHF.L.U32 R2, R12, 0x1f, RZ ;  /* 0x0000001f0c027819 */ /* 0x000fd000000006ff */
[----:B------:R-:W1:Y:S02]  /*2f80*/  SYNCS.PHASECHK.TRANS64 P0, [UR5+0x120], R2 ;  /* 0x00012002ff0075a7 */ /* 0x000e640008001005 */
[----:B-1----:R-:W-:Y:S05]  /*2f90*/  @P0 BRA `(.L_x_54) ;  /* 0x0000000000080947 */ /* 0x002fea0003800000 */
[----:B------:R-:W1:Y:S02]  /*2fa0*/  SYNCS.PHASECHK.TRANS64.TRYWAIT P0, [UR5+0x120], R2 ;  /* 0x00012002ff0075a7 */ /* 0x000e640008001105 */
[----:B-1----:R-:W-:Y:S05]  /*2fb0*/  @!P0 BRA `(.L_x_55) ;  /* 0x0000006800388947 */ /* 0x002fea0003800000 */
.L_x_54:
[----:B------:R-:W-:-:S04]  /*2fc0*/  UIADD3 UR4, UPT, UPT, UR6, 0x1, URZ ;  /* 0x0000000106047890 */ /* 0x000fc8000fffe0ff */
[----:B------:R-:W-:-:S04]  /*2fd0*/  UISETP.NE.AND UP0, UPT, UR4, 0x2, UPT ;  /* 0x000000020400788c */ /* 0x000fc8000bf05270 */
[----:B------:R-:W-:Y:S02]  /*2fe0*/  USEL UR7, URZ, 0x1, UP0 ;  /* 0x00000001ff077887 */ /* 0x000fe40008000000 */
[----:B------:R-:W-:-:S04]  /*2ff0*/  USEL UR4, UR4, URZ, UP0 ;  /* 0x000000ff04047287 */ /* 0x000fc80008000000 */
[----:B------:R-:W-:Y:S01]  /*3000*/  ULEA UR4, UR4, UR37, 0x3 ;  /* 0x0000002504047291 */ /* 0x000fe2000f8e18ff */
[----:B-1----:R-:W-:-:S04]  /*3010*/  LOP3.LUT R2, R12, UR7, RZ, 0x3c, !PT ;  /* 0x000000070c027c12 */ /* 0x002fc8000f8e3cff */
[----:B------:R-:W-:-:S04]  /*3020*/  SHF.L.U32 R0, R2, 0x1f, RZ ;  /* 0x0000001f02007819 */ /* 0x000fc800000006ff */
[----:B------:R-:W1:Y:S02]  /*3030*/  SYNCS.PHASECHK.TRANS64 P0, [UR4+0x120], R0 ;  /* 0x00012000ff0075a7 */ /* 0x000e640008001004 */
[----:B-1----:R-:W-:Y:S05]  /*3040*/  @P0 EXIT ;  /* 0x000000000000094d */ /* 0x002fea0003800000 */
[----:B------:R-:W-:Y:S02]  /*3050*/  SHF.L.U32 R2, R2, 0x1f, RZ ;  /* 0x0000001f02027819 */ /* 0x000fe400000006ff */
[----:B------:R-:W-:-:S07]  /*3060*/  MOV R0, UR4 ;  /* 0x0000000400007c02 */ /* 0x000fce0008000f00 */
.L_x_56:
[----:B-1----:R1:W2:Y:S02]  /*3070*/  SYNCS.PHASECHK.TRANS64.TRYWAIT P0, [R0+URZ+0x120], R2 ;  /* 0x00012002000075a7 */ /* 0x0022a400080011ff */
[----:B--2---:R-:W-:Y:S05]  /*3080*/  @!P0 NANOSLEEP.SYNCS 0x989680 ;  /* 0x009896800000895d */ /* 0x004fea0003900000 */
[----:B------:R-:W2:Y:S02]  /*3090*/  @!P0 SYNCS.PHASECHK.TRANS64 P0, [R0+URZ+0x120], R2 ;  /* 0x00012002000085a7 */ /* 0x000ea400080010ff */
[----:B--2---:R-:W-:Y:S05]  /*30a0*/  @P0 EXIT ;  /* 0x000000000000094d */ /* 0x004fea0003800000 */
[----:B------:R-:W-:Y:S05]  /*30b0*/  BRA `(.L_x_56) ;  /* 0xfffffffc00ec7947 */ /* 0x000fea000383ffff */
.L_x_49:
[----:B------:R-:W-:-:S09]  /*30c0*/  UISETP.NE.AND UP1, UPT, UR8, URZ, UPT ;  /* 0x000000ff0800728c */ /* 0x000fd2000bf25270 */
[----:B------:R-:W-:Y:S05]  /*30d0*/  BRA.U UP1, `(.L_x_57) ;  /* 0x0000000d017c7547 */ /* 0x000fea000b800000 */
[----:B------:R-:W-:Y:S01]  /*30e0*/  UMOV UR4, 0x40 ;  /* 0x0000004000047882 */ /* 0x000fe20000000000 */
[----:B------:R-:W-:Y:S01]  /*30f0*/  NOP ;  /* 0x0000000000007918 */ /* 0x000fe20000000000 */
[----:B------:R-:W-:Y:S01]  /*3100*/  ULEA UR4, UR37, UR4, 0x18 ;  /* 0x0000000425047291 */ /* 0x000fe2000f8ec0ff */
[----:B------:R-:W-:Y:S02]  /*3110*/  UMOV UR5, 0x400 ;  /* 0x0000040000057882 */ /* 0x000fe40000000000 */
[----:B------:R-:W-:-:S06]  /*3120*/  ULEA UR37, UR37, UR5, 0x18 ;  /* 0x0000000525257291 */ /* 0x000fcc000f8ec0ff */
[----:B------:R-:W1:Y:S02]  /*3130*/  LDS.U8 R0, [UR4+0x1c] ;  /* 0x00001c04ff007984 */ /* 0x000e640008000000 */
[----:B-1----:R-:W-:-:S13]  /*3140*/  ISETP.NE.AND P0, PT, R0, RZ, PT ;  /* 0x000000ff0000720c */ /* 0x002fda0003f05270 */
[----:B------:R-:W-:Y:S05]  /*3150*/  @P0 BRA `(.L_x_58) ;  /* 0x0000000000580947 */ /* 0x000fea0003800000 */
[----:B------:R-:W-:-:S13]  /*3160*/  ELECT P0, URZ, PT ;  /* 0x0000000000ff782f */ /* 0x000fda0003800000 */
[----:B------:R-:W-:Y:S05]  /*3170*/  @!P0 BRA `(.L_x_59) ;  /* 0x0000000000608947 */ /* 0x000fea0003800000 */
[----:B------:R-:W-:Y:S01]  /*3180*/  UMOV UR5, 0x10 ;  /* 0x0000001000057882 */ /* 0x000fe20000000000 */
[----:B------:R-:W-:Y:S01]  /*3190*/  HFMA2 R0, -RZ, RZ, 0, 5.9604644775390625e-08 ;  /* 0x00000001ff007431 */ /* 0x000fe200000001ff */
[----:B------:R-:W-:-:S03]  /*31a0*/  MOV R2, 0xffff ;  /* 0x0000ffff00027802 */ /* 0x000fc60000000f00 */
[----:B------:R-:W-:Y:S04]  /*31b0*/  DEPBAR.LE SB1, 0x36 ;  /* 0x00009d800000791a */ /* 0x000fe80000000000 */
[----:B------:R-:W1:Y:S02]  /*31c0*/  UTCATOMSWS.FIND_AND_SET.ALIGN UP0, UR5, UR5 ;  /* 0x00000005000575e3 */ /* 0x000e640008000800 */
[----:B-1----:R-:W-:Y:S01]  /*31d0*/  MOV R3, UR5 ;  /* 0x0000000500037c02 */ /* 0x002fe20008000f00 */
[----:B------:R-:W-:Y:S06]  /*31e0*/  BRA.U UP0, `(.L_x_60) ;  /* 0x0000000100187547 */ /* 0x000fec000b800000 */
.L_x_61:
[----:B------:R-:W-:Y:S05]  /*31f0*/  NANOSLEEP 0x64 ;  /* 0x000000640000795d */ /* 0x000fea0003800000 */
[----:B------:R-:W-:-:S05]  /*3200*/  UMOV UR5, 0x10 ;  /* 0x0000001000057882 */ /* 0x000fca0000000000 */
[----:B------:R-:W-:Y:S04]  /*3210*/  DEPBAR.LE SB1, 0x36 ;  /* 0x00009d800000791a */ /* 0x000fe80000000000 */
[----:B------:R-:W1:Y:S02]  /*3220*/  UTCATOMSWS.FIND_AND_SET.ALIGN UP0, UR5, UR5 ;  /* 0x00000005000575e3 */ /* 0x000e640008000800 */
[----:B-1----:R-:W-:Y:S01]  /*3230*/  MOV R3, UR5 ;  /* 0x0000000500037c02 */ /* 0x002fe20008000f00 */
[----:B------:R-:W-:Y:S05]  /*3240*/  BRA.U !UP0, `(.L_x_61) ;  /* 0xfffffffd08e87547 */ /* 0x000fea000b83ffff */
.L_x_60:
[-C--:B------:R-:W-:Y:S02]  /*3250*/  SHF.L.U32 R2, R2, R3.reuse, RZ ;  /* 0x0000000302027219 */ /* 0x080fe400000006ff */
[----:B------:R-:W-:Y:S01]  /*3260*/  SHF.L.U32 R0, R0, R3, RZ ;  /* 0x0000000300007219 */ /* 0x000fe200000006ff */
[----:B------:R-:W-:Y:S02]  /*3270*/  IMAD.SHL.U32 R3, R3, 0x20, RZ ;  /* 0x0000002003037824 */ /* 0x000fe400078e00ff */
[----:B------:R1:W-:Y:S04]  /*3280*/  ATOMS.OR RZ, [UR4+0x14], R2 ;  /* 0x00001402ffff798c */ /* 0x0003e8000b000004 */
[----:B------:R1:W-:Y:S04]  /*3290*/  ATOMS.OR RZ, [UR4+0x18], R0 ;  /* 0x00001800ffff798c */ /* 0x0003e8000b000004 */
[----:B------:R1:W-:Y:S01]  /*32a0*/  STS [UR37+0x1c0], R3 ;  /* 0x0001c003ff007988 */ /* 0x0003e20008000825 */
[----:B------:R-:W-:Y:S05]  /*32b0*/  BRA `(.L_x_59) ;  /* 0x0000000000107947 */ /* 0x000fea0003800000 */
.L_x_58:
[----:B------:R-:W-:Y:S02]  /*32c0*/  MOV R0, 0xffffffff ;  /* 0xffffffff00007802 */ /* 0x000fe40000000f00 */
[----:B------:R-:W-:-:S03]  /*32d0*/  MOV R2, 0x3300 ;  /* 0x0000330000027802 */ /* 0x000fc60000000f00 */
[----:B------:R1:W-:Y:S04]  /*32e0*/  STS [UR37+0x1c0], R0 ;  /* 0x0001c000ff007988 */ /* 0x0003e80008000825 */
[----:B-1-3-5:R-:W-:Y:S05]  /*32f0*/  CALL.REL.NOINC `($__internal_1_$__cuda_sm10x_tcgen05_guardrail_trap_phase_invalid_during_alloc) ;  /* 0x0000006c00807944 */ /* 0x02afea0003c00000 */
.L_x_59:
[----:B------:R-:W-:Y:S05]  /*3300*/  WARPSYNC.ALL ;  /* 0x0000000000007948 */ /* 0x000fea0003800000 */
[----:B------:R-:W2:Y:S01]  /*3310*/  S2UR UR6, SR_CgaCtaId ;  /* 0x00000000000679c3 */ /* 0x000ea20000008800 */
[----:B------:R-:W-:Y:S01]  /*3320*/  UMOV UR4, 0x400 ;  /* 0x0000040000047882 */ /* 0x000fe20000000000 */
[----:B------:R-:W-:-:S06]  /*3330*/  NOP ;  /* 0x0000000000007918 */ /* 0x000fcc0000000000 */
[----:B------:R-:W-:Y:S06]  /*3340*/  BAR.ARV 0x6, 0xa0 ;  /* 0x0182800000007b1d */ /* 0x000fec0000002000 */
[----:B------:R-:W4:Y:S01]  /*3350*/  LDCU UR7, c[0x0][0x38c] ;  /* 0x00007180ff0777ac */ /* 0x000f220008000800 */
[----:B------:R-:W-:Y:S01]  /*3360*/  IMAD.MOV.U32 R11, RZ, RZ, 0x1 ;  /* 0x00000001ff0b7424 */ /* 0x000fe200078e00ff */
[----:B------:R-:W-:Y:S01]  /*3370*/  CS2R R8, SRZ ;  /* 0x0000000000087805 */ /* 0x000fe2000001ff00 */
[----:B------:R-:W-:Y:S01]  /*3380*/  IMAD.MOV.U32 R10, RZ, RZ, RZ ;  /* 0x000000ffff0a7224 */ /* 0x000fe200078e00ff */
[----:B------:R-:W-:Y:S01]  /*3390*/  UMOV UR18, URZ ;  /* 0x000000ff00127c82 */ /* 0x000fe20008000000 */
[----:B------:R-:W-:Y:S01]  /*33a0*/  UMOV UR17, URZ ;  /* 0x000000ff00117c82 */ /* 0x000fe20008000000 */
[----:B------:R-:W-:Y:S01]  /*33b0*/  UMOV UR22, 0x0 ;  /* 0x0000000000167882 */ /* 0x000fe20000000000 */
[----:B------:R-:W-:Y:S01]  /*33c0*/  UMOV UR23, 0x8208010 ;  /* 0x0820801000177882 */ /* 0x000fe20000000000 */
[----:B------:R-:W-:Y:S01]  /*33d0*/  UMOV UR20, 0x0 ;  /* 0x0000000000147882 */ /* 0x000fe20000000000 */
[----:B------:R-:W-:Y:S01]  /*33e0*/  UMOV UR21, 0x8208010 ;  /* 0x0820801000157882 */ /* 0x000fe20000000000 */
[----:B--2---:R-:W-:Y:S01]  /*33f0*/  ULEA UR6, UR6, UR4, 0x18 ;  /* 0x0000000406067291 */ /* 0x004fe2000f8ec0ff */
[----:B------:R-:W2:Y:S03]  /*3400*/  LDCU UR4, c[0x0][0x38c] ;  /* 0x00007180ff0477ac */ /* 0x000ea60008000800 */
[----:B------:R-:W-:-:S02]  /*3410*/  UIADD3 UR11, UPT, UPT, UR6, 0x8400, URZ ;  /* 0x00008400060b7890 */ /* 0x000fc4000fffe0ff */
[----:B----4-:R-:W-:-:S03]  /*3420*/  UIADD3 UR7, UPT, UPT, UR7, 0x1f, URZ ;  /* 0x0000001f07077890 */ /* 0x010fc6000fffe0ff */
[----:B-1----:R-:W1:Y:S01]  /*3430*/  LDS R0, [UR6+0x1c0] ;  /* 0x0001c006ff007984 */ /* 0x002e620008000800 */
[----:B------:R-:W-:Y:S02]  /*3440*/  UIADD3 UR12, UPT, UPT, UR6, 0x20400, URZ ;  /* 0x00020400060c7890 */ /* 0x000fe4000fffe0ff */
[----:B------:R-:W-:Y:S02]  /*3450*/  USHF.R.S32.HI UR5, URZ, 0x1f, UR7 ;  /* 0x0000001fff057899 */ /* 0x000fe40008011407 */
[----:B------:R-:W-:Y:S02]  /*3460*/  USHF.R.U32.HI UR11, URZ, 0x4, UR11 ;  /* 0x00000004ff0b7899 */ /* 0x000fe4000801160b */
[----:B------:R-:W-:Y:S02]  /*3470*/  ULEA.HI UR5, UR5, UR7, URZ, 0x5 ;  /* 0x0000000705057291 */ /* 0x000fe4000f8f28ff */
[----:B------:R-:W-:Y:S02]  /*3480*/  USHF.R.U32.HI UR12, URZ, 0x4, UR12 ;  /* 0x00000004ff0c7899 */ /* 0x000fe4000801160c */
[----:B------:R-:W-:-:S02]  /*3490*/  USHF.R.S32.HI UR5, URZ, 0x5, UR5 ;  /* 0x00000005ff057899 */ /* 0x000fc40008011405 */
[----:B------:R-:W-:Y:S02]  /*34a0*/  ULOP3.LUT UR11, UR11, 0x3fff, URZ, 0xc0, !UPT ;  /* 0x00003fff0b0b7892 */ /* 0x000fe4000f8ec0ff */
[----:B------:R-:W-:Y:S02]  /*34b0*/  UISETP.LT.AND UP0, UPT, UR5, 0x1, UPT ;  /* 0x000000010500788c */ /* 0x000fe4000bf01270 */
[----:B------:R-:W-:Y:S02]  /*34c0*/  ULOP3.LUT UR12, UR12, 0x3fff, URZ, 0xc0, !UPT ;  /* 0x00003fff0c0c7892 */ /* 0x000fe4000f8ec0ff */
[----:B------:R-:W-:Y:S02]  /*34d0*/  USEL UR10, UR5, 0x1, !UP0 ;  /* 0x00000001050a7887 */ /* 0x000fe4000c000000 */
[----:B------:R-:W-:Y:S02]  /*34e0*/  ULOP3.LUT UR11, UR11, 0x1000000, URZ, 0xfc, !UPT ;  /* 0x010000000b0b7892 */ /* 0x000fe4000f8efcff */
[----:B------:R-:W-:-:S02]  /*34f0*/  ULOP3.LUT UR12, UR12, 0x10000, URZ, 0xfc, !UPT ;  /* 0x000100000c0c7892 */ /* 0x000fc4000f8efcff */
[----:B------:R-:W-:Y:S02]  /*3500*/  UIADD3 UR10, UPT, UPT, -UR10, URZ, URZ ;  /* 0x000000ff0a0a7290 */ /* 0x000fe4000fffe1ff */
[----:B--2---:R-:W-:Y:S01]  /*3510*/  UISETP.GE.AND UP3, UPT, UR4, 0x1, UPT ;  /* 0x000000010400788c */ /* 0x004fe2000bf66270 */
[----:B-1----:R-:W-:-:S15]  /*3520*/  R2UR UR19, R0 ;  /* 0x00000000001372ca */ /* 0x002fde00000e0000 */
.L_x_68:
[----:B------:R-:W-:Y:S02]  /*3530*/  LEA R0, R10, UR6, 0x3 ;  /* 0x000000060a007c11 */ /* 0x000fe4000f8e18ff */
[----:B------:R-:W-:Y:S02]  /*3540*/  SHF.L.U32 R2, R9, 0x1f, RZ ;  /* 0x0000001f09027819 */ /* 0x000fe400000006ff */
[----:B------:R-:W-:Y:S01]  /*3550*/  PLOP3.LUT P0, PT, PT, PT, UP3, 0x80, 0x8 ;  /* 0x000000000008781c */ /* 0x000fe20003f0f038 */
[----:B------:R-:W-:Y:S01]  /*3560*/  VIADD R3, R0, 0x120 ;  /* 0x0000012000037836 */ /* 0x000fe20000000000 */
[----:B-1----:R-:W1:Y:S02]  /*3570*/  SYNCS.PHASECHK.TRANS64.TRYWAIT P1, [R0+URZ+0x110], R2 ;  /* 0x00011002000075a7 */ /* 0x002e6400080211ff */
[----:B-1--4-:R-:W-:Y:S09]  /*3580*/  @!P1 BRA `(.L_x_62) ;  /* 0x0000006000dc9947 */ /* 0x012ff20003800000 */
.L_x_171:
[----:B------:R-:W-:Y:S01]  /*3590*/  LEA R4, R10, UR6, 0x4 ;  /* 0x000000060a047c11 */ /* 0x000fe2000f8e20ff */
[----:B------:R-:W-:Y:S01]  /*35a0*/  @UP3 ULEA UR4, UR17, UR6, 0x3 ;  /* 0x0000000611043291 */ /* 0x000fe2000f8e18ff */
[----:B------:R-:W-:Y:S01]  /*35b0*/  PLOP3.LUT P2, PT, PT, PT, PT, 0x80, 0x8 ;  /* 0x000000000008781c */ /* 0x000fe20003f4f070 */
[----:B------:R-:W-:Y:S01]  /*35c0*/  ULEA UR8, UR18, UR6, 0x3 ;  /* 0x0000000612087291 */ /* 0x000fe2000f8e18ff */
[----:B------:R-:W-:Y:S01]  /*35d0*/  PRMT R3, RZ, 0x654, R3 ;  /* 0x00000654ff037816 */ /* 0x000fe20000000003 */
[----:B------:R-:W-:Y:S01]  /*35e0*/  ULEA UR9, UR18, UR19, 0x7 ;  /* 0x0000001312097291 */ /* 0x000fe2000f8e38ff */
[----:B------:R-:W2:Y:S01]  /*35f0*/  LDS.128 R4, [R4+0x1a0] ;  /* 0x0001a00004047984 */ /* 0x000ea20000000c00 */
[----:B-1----:R-:W-:Y:S02]  /*3600*/  @P0 SHF.L.U32 R2, R8, 0x1f, RZ ;  /* 0x0000001f08020819 */ /* 0x002fe400000006ff */
[----:B------:R-:W-:Y:S01]  /*3610*/  SHF.L.U32 R0, R11, 0x1f, RZ ;  /* 0x0000001f0b007819 */ /* 0x000fe200000006ff */
[----:B------:R-:W-:Y:S01]  /*3620*/  @!PT LDS RZ, [RZ] ;  /* 0x00000000fffff984 */ /* 0x000fe20000000800 */
[----:B------:R-:W-:Y:S01]  /*3630*/  @!PT LDS RZ, [RZ] ;  /* 0x00000000fffff984 */ /* 0x000fe20000000800 */
[----:B------:R-:W-:Y:S01]  /*3640*/  @!PT LDS RZ, [RZ] ;  /* 0x00000000fffff984 */ /* 0x000fe20000000800 */
[----:B------:R-:W-:Y:S01]  /*3650*/  @!PT LDS RZ, [RZ] ;  /* 0x00000000fffff984 */ /* 0x000fe20000000800 */
[----:B------:R1:W-:Y:S06]  /*3660*/  MEMBAR.ALL.CTA ;  /* 0x0000000000007992 */ /* 0x0003ec0000008000 */
[----:B-1----:R-:W1:Y:S02]  /*3670*/  FENCE.VIEW.ASYNC.S ;  /* 0x00000000000073c6 */ /* 0x002e640000000000 */
[----:B-1----:R1:W-:Y:S01]  /*3680*/  SYNCS.ARRIVE.TRANS64.RED.A1T0 RZ, [R3+URZ], RZ ;  /* 0x000000ff03ff79a7 */ /* 0x0023e200081004ff */
[----:B------:R1:W4:Y:S01]  /*3690*/  @P0 SYNCS.PHASECHK.TRANS64.TRYWAIT P2, [UR4], R2 ;  /* 0x00000002ff0005a7 */ /* 0x0003220008041104 */
[----:B--2---:R-:W-:Y:S01]  /*36a0*/  LOP3.LUT P1, RZ, R6, 0x1, RZ, 0xc0, !PT ;  /* 0x0000000106ff7812 */ /* 0x004fe2000782c0ff */
[----:B------:R-:W2:Y:S02]  /*36b0*/  SYNCS.PHASECHK.TRANS64.TRYWAIT P0, [UR8+0x150], R0 ;  /* 0x00015000ff0075a7 */ /* 0x000ea40008001108 */
[----:B-12-4-:R-:W-:Y:S10]  /*36c0*/  @!P0 BRA `(.L_x_63) ;  /* 0x0000006000a08947 */ /* 0x016ff40003800000 */
.L_x_173:
[----:B------:R-:W-:Y:S01]  /*36d0*/  IADD3 R10, PT, PT, R10, 0x1, RZ ;  /* 0x000000010a0a7810 */ /* 0x000fe20007ffe0ff */
[----:B------:R-:W-:Y:S06]  /*36e0*/  BRA.U !UP3, `(.L_x_64) ;  /* 0x000000010b987547 */ /* 0x000fec000b800000 */
[----:B------:R-:W-:Y:S01]  /*36f0*/  UPLOP3.LUT UP4, UPT, UPT, UPT, UPT, 0x40, 0x4 ;  /* 0x000000000004789c */ /* 0x000fe20003f8e870 */
[----:B------:R-:W-:Y:S01]  /*3700*/  UMOV UR16, UR10 ;  /* 0x0000000a00107c82 */ /* 0x000fe20008000000 */
[----:B------:R-:W-:Y:S01]  /*3710*/  UMOV UR15, UR5 ;  /* 0x00000005000f7c82 */ /* 0x000fe20008000000 */
[----:B------:R-:W-:-:S08]  /*3720*/  UMOV UR14, UR17 ;  /* 0x00000011000e7c82 */ /* 0x000fd00008000000 */
.L_x_67:
[----:B------:R-:W-:Y:S02]  /*3730*/  UIADD3 UR16, UPT, UPT, UR16, 0x1, URZ ;  /* 0x0000000110107890 */ /* 0x000fe4000fffe0ff */
[----:B--2---:R-:W-:Y:S02]  /*3740*/  ULEA UR7, UR14, UR6, 0x3 ;  /* 0x000000060e077291 */ /* 0x004fe4000f8e18ff */
[----:B------:R-:W-:Y:S01]  /*3750*/  UISETP.NE.AND UP0, UPT, UR16, URZ, UPT ;  /* 0x000000ff1000728c */ /* 0x000fe2000bf05270 */
[----:B----4-:R-:W-:Y:S10]  /*3760*/  @P2 BRA `(.L_x_65) ;  /* 0x00000000000c2947 */ /* 0x010ff40003800000 */
[----:B-1----:R-:W-:Y:S04]  /*3770*/  SHF.L.U32 R2, R8, 0x1f, RZ ;  /* 0x0000001f08027819 */ /* 0x002fe800000006ff */
[----:B------:R-:W1:Y:S02]  /*3780*/  SYNCS.PHASECHK.TRANS64.TRYWAIT P0, [UR7], R2 ;  /* 0x00000002ff0075a7 */ /* 0x000e640008001107 */
[----:B-1----:R-:W-:Y:S05]  /*3790*/  @!P0 BRA `(.L_x_66) ;  /* 0x0000006000848947 */ /* 0x002fea0003800000 */
.L_x_65:
[----:B------:R-:W-:Y:S01]  /*37a0*/  UISETP.NE.AND UP1, UPT, UR15, 0x1, UPT ;  /* 0x000000010f00788c */ /* 0x000fe2000bf25270 */
[----:B------:R-:W-:Y:S01]  /*37b0*/  PLOP3.LUT P2, PT, PT, PT, PT, 0x80, 0x8 ;  /* 0x000000000008781c */ /* 0x000fe20003f4f070 */
[----:B------:R-:W-:Y:S02]  /*37c0*/  UIADD3 UR17, UPT, UPT, UR14, 0x1, URZ ;  /* 0x000000010e117890 */ /* 0x000fe4000fffe0ff */
[----:B------:R-:W-:Y:S02]  /*37d0*/  ULEA UR24, UR14, UR12, 0x9 ;  /* 0x0000000c0e187291 */ /* 0x000fe4000f8e48ff */
[----:B------:R-:W-:Y:S01]  /*37e0*/  UISETP.NE.AND UP2, UPT, UR17, 0xc, UPT ;  /* 0x0000000c1100788c */ /* 0x000fe2000bf45270 */
[----:B------:R-:W-:Y:S01]  /*37f0*/  PLOP3.LUT P0, PT, PT, PT, UP1, 0x80, 0x8 ;  /* 0x000000000008781c */ /* 0x000fe20003f0f018 */
[----:B------:R-:W-:Y:S02]  /*3800*/  ULEA UR26, UR14, UR11, 0x9 ;  /* 0x0000000b0e1a7291 */ /* 0x000fe4000f8e48ff */
[----:B------:R-:W-:Y:S02]  /*3810*/  USEL UR13, URZ, 0x1, UP2 ;  /* 0x00000001ff0d7887 */ /* 0x000fe40009000000 */
[----:B------:R-:W-:Y:S02]  /*3820*/  USEL UR17, UR17, URZ, UP2 ;  /* 0x000000ff11117287 */ /* 0x000fe40009000000 */
[----:B------:R-:W-:Y:S02]  /*3830*/  UIADD3 UR30, UPT, UPT, UR24, 0x2, URZ ;  /* 0x00000002181e7890 */ /* 0x000fe4000fffe0ff */
[----:B------:R-:W-:Y:S01]  /*3840*/  @UP1 ULEA UR4, UR17, UR6, 0x3 ;  /* 0x0000000611041291 */ /* 0x000fe2000f8e18ff */
[----:B------:R-:W-:Y:S01]  /*3850*/  LOP3.LUT R8, R8, UR13, RZ, 0x3c, !PT ;  /* 0x0000000d08087c12 */ /* 0x000fe2000f8e3cff */
[----:B------:R-:W-:Y:S02]  /*3860*/  UIADD3 UR28, UPT, UPT, UR26, 0x80, URZ ;  /* 0x000000801a1c7890 */ /* 0x000fe4000fffe0ff */
[----:B------:R-:W-:Y:S01]  /*3870*/  UIADD3 UR7, UPT, UPT, UR7, 0x60, URZ ;  /* 0x0000006007077890 */ /* 0x000fe2000fffe0ff */
[----:B-1----:R-:W-:Y:S01]  /*3880*/  @P0 SHF.L.U32 R0, R8, 0x1f, RZ ;  /* 0x0000001f08000819 */ /* 0x002fe200000006ff */
[----:B------:R-:W-:Y:S01]  /*3890*/  UMOV UR25, 0x80004020 ;  /* 0x8000402000197882 */ /* 0x000fe20000000000 */
[----:B------:R-:W-:Y:S01]  /*38a0*/  UMOV UR27, 0x40004040 ;  /* 0x40004040001b7882 */ /* 0x000fe20000000000 */
[----:B------:R-:W-:Y:S01]  /*38b0*/  UMOV UR31, 0x80004020 ;  /* 0x80004020001f7882 */ /* 0x000fe20000000000 */
[----:B------:R2:W4:Y:S01]  /*38c0*/  @P0 SYNCS.PHASECHK.TRANS64.TRYWAIT P2, [UR4], R0 ;  /* 0x00000000ff0005a7 */ /* 0x0005220008041104 */
[----:B------:R-:W-:Y:S01]  /*38d0*/  UIADD3 UR15, UPT, UPT, UR15, -0x1, URZ ;  /* 0xffffffff0f0f7890 */ /* 0x000fe2000fffe0ff */
[----:B------:R2:W-:Y:S01]  /*38e0*/  UTCHMMA gdesc[UR26], gdesc[UR24], tmem[UR9], tmem[UR22], idesc[UR23], UP4 ;  /* 0x00ff16181a0075ea */ /* 0x0005e2000a000009 */
[----:B------:R-:W-:Y:S01]  /*38f0*/  UPLOP3.LUT UP4, UPT, UPT, UPT, UPT, 0x80, 0x8 ;  /* 0x000000000008789c */ /* 0x000fe20003f8f070 */
[----:B------:R-:W-:Y:S01]  /*3900*/  UMOV UR29, 0x40004040 ;  /* 0x40004040001d7882 */ /* 0x000fe20000000000 */
[----:B------:R-:W-:Y:S01]  /*3910*/  UMOV UR14, UR17 ;  /* 0x00000011000e7c82 */ /* 0x000fe20008000000 */
[----:B------:R2:W-:Y:S01]  /*3920*/  UTCHMMA gdesc[UR28], gdesc[UR30], tmem[UR9], tmem[UR20], idesc[UR21], UPT ;  /* 0x00ff141e1c0075ea */ /* 0x0005e2000b800009 */
[----:B------:R2:W-:Y:S01]  /*3930*/  UTCBAR [UR7], URZ ;  /* 0x000000ff070073e9 */ /* 0x0005e200080000ff */
[----:B------:R-:W-:Y:S06]  /*3940*/  BRA.U UP0, `(.L_x_67) ;  /* 0xfffffffd00787547 */ /* 0x000fec000b83ffff */
.L_x_64:
[----:B------:R-:W-:Y:S01]  /*3950*/  UIADD3 UR18, UPT, UPT, UR18, 0x1, URZ ;  /* 0x0000000112127890 */ /* 0x000fe2000fffe0ff */
[C---:B------:R-:W-:Y:S01]  /*3960*/  ISETP.NE.AND P0, PT, R10.reuse, 0x2, PT ;  /* 0x000000020a00780c */ /* 0x040fe20003f05270 */
[----:B------:R-:W-:Y:S02]  /*3970*/  UIADD3 UR8, UPT, UPT, UR8, 0x130, URZ ;  /* 0x0000013008087890 */ /* 0x000fe4000fffe0ff */
[----:B------:R-:W-:Y:S01]  /*3980*/  UISETP.NE.AND UP0, UPT, UR18, 0x4, UPT ;  /* 0x000000041200788c */ /* 0x000fe2000bf05270 */
[----:B-12---:R-:W-:Y:S02]  /*3990*/  SEL R0, RZ, 0x1, P0 ;  /* 0x00000001ff007807 */ /* 0x006fe40000000000 */
[----:B------:R-:W-:Y:S01]  /*39a0*/  SEL R10, R10, RZ, P0 ;  /* 0x000000ff0a0a7207 */ /* 0x000fe20000000000 */
[----:B------:R-:W-:Y:S01]  /*39b0*/  USEL UR4, URZ, 0x1, UP0 ;  /* 0x00000001ff047887 */ /* 0x000fe20008000000 */
[----:B------:R-:W-:Y:S01]  /*39c0*/  LOP3.LUT R9, R9, R0, RZ, 0x3c, !PT ;  /* 0x0000000009097212 */ /* 0x000fe200078e3cff */
[----:B------:R-:W-:Y:S01]  /*39d0*/  USEL UR18, UR18, URZ, UP0 ;  /* 0x000000ff12127287 */ /* 0x000fe20008000000 */
[----:B------:R1:W-:Y:S03]  /*39e0*/  UTCBAR [UR8], URZ ;  /* 0x000000ff080073e9 */ /* 0x0003e600080000ff */
[----:B------:R-:W-:Y:S01]  /*39f0*/  LOP3.LUT R11, R11, UR4, RZ, 0x3c, !PT ;  /* 0x000000040b0b7c12 */ /* 0x000fe2000f8e3cff */
[----:B------:R-:W-:Y:S07]  /*3a00*/  @P1 BRA `(.L_x_68) ;  /* 0xfffffff800c81947 */ /* 0x000fee000383ffff */
[----:B------:R-:W2:Y:S01]  /*3a10*/  S2UR UR4, SR_CgaCtaId ;  /* 0x00000000000479c3 */ /* 0x000ea20000008800 */
[----:B------:R-:W-:Y:S01]  /*3a20*/  ELECT P0, URZ, PT ;  /* 0x0000000000ff782f */ /* 0x000fe20003800000 */
[----:B------:R-:W-:Y:S01]  /*3a30*/  IMAD.MOV.U32 R0, RZ, RZ, 0x1 ;  /* 0x00000001ff007424 */ /* 0x000fe200078e00ff */
[----:B------:R-:W-:Y:S01]  /*3a40*/  UIADD3 UR6, UPT, UPT, UR6, 0x150, URZ ;  /* 0x0000015006067890 */ /* 0x000fe2000fffe0ff */
[----:B------:R-:W-:Y:S01]  /*3a50*/  SHF.L.U32 R2, R11, 0x1f, RZ ;  /* 0x0000001f0b027819 */ /* 0x000fe200000006ff */
[----:B------:R-:W-:-:S03]  /*3a60*/  UMOV UR5, 0x40 ;  /* 0x0000004000057882 */ /* 0x000fc60000000000 */
[----:B------:R-:W-:Y:S01]  /*3a70*/  UVIRTCOUNT.DEALLOC.SMPOOL 0x80 ;  /* 0x000000800000784c */ /* 0x000fe20000000000 */
[----:B--2---:R-:W-:Y:S02]  /*3a80*/  ULEA UR4, UR4, UR5, 0x18 ;  /* 0x0000000504047291 */ /* 0x004fe4000f8ec0ff */
[----:B------:R-:W-:-:S07]  /*3a90*/  ULEA UR5, UR18, UR6, 0x3 ;  /* 0x0000000612057291 */ /* 0x000fce000f8e18ff */
[----:B------:R2:W-:Y:S02]  /*3aa0*/  @P0 STS.U8 [UR4+0x1c], R0 ;  /* 0x00001c00ff000988 */ /* 0x0005e40008000004 */
[----:B------:R-:W3:Y:S02]  /*3ab0*/  SYNCS.PHASECHK.TRANS64.TRYWAIT P0, [UR5], R2 ;  /* 0x00000002ff0075a7 */ /* 0x000ee40008001105 */
[----:B--23--:R-:W-:Y:S05]  /*3ac0*/  @!P0 BRA `(.L_x_69) ;  /* 0x0000005c00d08947 */ /* 0x00cfea0003800000 */
.L_x_176:
[----:B------:R-:W-:-:S04]  /*3ad0*/  UIADD3 UR7, UPT, UPT, UR18, 0x1, URZ ;  /* 0x0000000112077890 */ /* 0x000fc8000fffe0ff */
[----:B------:R-:W-:-:S04]  /*3ae0*/  UISETP.NE.AND UP0, UPT, UR7, 0x4, UPT ;  /* 0x000000040700788c */ /* 0x000fc8000bf05270 */
[----:B-1----:R-:W-:Y:S02]  /*3af0*/  USEL UR8, URZ, 0x1, UP0 ;  /* 0x00000001ff087887 */ /* 0x002fe40008000000 */
[----:B------:R-:W-:-:S04]  /*3b00*/  USEL UR7, UR7, URZ, UP0 ;  /* 0x000000ff07077287 */ /* 0x000fc80008000000 */
[----:B------:R-:W-:Y:S01]  /*3b10*/  ULEA UR5, UR7, UR6, 0x3 ;  /* 0x0000000607057291 */ /* 0x000fe2000f8e18ff */
[----:B--2---:R-:W-:-:S04]  /*3b20*/  LOP3.LUT R2, R11, UR8, RZ, 0x3c, !PT ;  /* 0x000000080b027c12 */ /* 0x004fc8000f8e3cff */
[----:B------:R-:W-:-:S04]  /*3b30*/  SHF.L.U32 R3, R2, 0x1f, RZ ;  /* 0x0000001f02037819 */ /* 0x000fc800000006ff */
[----:B------:R-:W1:Y:S02]  /*3b40*/  SYNCS.PHASECHK.TRANS64.TRYWAIT P0, [UR5], R3 ;  /* 0x00000003ff0075a7 */ /* 0x000e640008001105 */
[----:B-1----:R-:W-:Y:S05]  /*3b50*/  @!P0 BRA `(.L_x_70) ;  /* 0x0000005c00c48947 */ /* 0x002fea0003800000 */
.L_x_178:
        /* <DEDUP_REMOVED lines=9> */
.L_x_180:
[----:B------:R-:W-:-:S04]  /*3bf0*/  UIADD3 UR7, UPT, UPT, UR7, 0x1, URZ ;  /* 0x0000000107077890 */ /* 0x000fc8000fffe0ff */
[----:B------:R-:W-:-:S04]  /*3c00*/  UISETP.NE.AND UP0, UPT, UR7, 0x4, UPT ;  /* 0x000000040700788c */ /* 0x000fc8000bf05270 */
[----:B------:R-:W-:Y:S02]  /*3c10*/  USEL UR5, URZ, 0x1, UP0 ;  /* 0x00000001ff057887 */ /* 0x000fe40008000000 */
[----:B------:R-:W-:-:S04]  /*3c20*/  USEL UR7, UR7, URZ, UP0 ;  /* 0x000000ff07077287 */ /* 0x000fc80008000000 */
[----:B------:R-:W-:Y:S01]  /*3c30*/  ULEA UR7, UR7, UR6, 0x3 ;  /* 0x0000000607077291 */ /* 0x000fe2000f8e18ff */
[----:B------:R-:W-:-:S04]  /*3c40*/  LOP3.LUT R2, R2, UR5, RZ, 0x3c, !PT ;  /* 0x0000000502027c12 */ /* 0x000fc8000f8e3cff */
[----:B------:R-:W-:-:S04]  /*3c50*/  SHF.L.U32 R2, R2, 0x1f, RZ ;  /* 0x0000001f02027819 */ /* 0x000fc800000006ff */
[----:B------:R-:W2:Y:S02]  /*3c60*/  SYNCS.PHASECHK.TRANS64.TRYWAIT P0, [UR7], R2 ;  /* 0x00000002ff0075a7 */ /* 0x000ea40008001107 */
[----:B--2---:R-:W-:Y:S05]  /*3c70*/  @!P0 BRA `(.L_x_72) ;  /* 0x0000005c00ac8947 */ /* 0x004fea0003800000 */
.L_x_182:
[----:B------:R-:W-:Y:S01]  /*3c80*/  NOP ;  /* 0x0000000000007918 */ /* 0x000fe20000000000 */
[----:B-1----:R-:W1:Y:S01]  /*3c90*/  LDS R0, [UR4+0x14] ;  /* 0x00001404ff007984 */ /* 0x002e620008000800 */
[----:B------:R-:W-:Y:S01]  /*3ca0*/  ULOP3.LUT UR6, UR19, 0xffff, URZ, 0xc0, !UPT ;  /* 0x0000ffff13067892 */ /* 0x000fe2000f8ec0ff */
[----:B------:R-:W-:Y:S01]  /*3cb0*/  UMOV UR8, 0xffff ;  /* 0x0000ffff00087882 */ /* 0x000fe20000000000 */
[----:B------:R-:W-:Y:S02]  /*3cc0*/  UMOV UR5, 0x1 ;  /* 0x0000000100057882 */ /* 0x000fe40000000000 */
[----:B------:R-:W-:-:S04]  /*3cd0*/  USHF.R.U32.HI UR6, URZ, 0x5, UR6 ;  /* 0x00000005ff067899 */ /* 0x000fc80008011606 */
[----:B------:R-:W-:Y:S02]  /*3ce0*/  USHF.L.U32 UR8, UR8, UR6, URZ ;  /* 0x0000000608087299 */ /* 0x000fe400080006ff */
[----:B------:R-:W-:-:S04]  /*3cf0*/  USHF.L.U32 UR5, UR5, UR6, URZ ;  /* 0x0000000605057299 */ /* 0x000fc800080006ff */
[----:B-1----:R-:W-:-:S04]  /*3d00*/  LOP3.LUT R0, R0, UR8, RZ, 0xc0, !PT ;  /* 0x0000000800007c12 */ /* 0x002fc8000f8ec0ff */
[----:B------:R-:W-:-:S13]  /*3d10*/  ISETP.NE.AND P0, PT, R0, UR8, PT ;  /* 0x0000000800007c0c */ /* 0x000fda000bf05270 */
[----:B------:R-:W-:Y:S05]  /*3d20*/  @P0 BRA `(.L_x_73) ;  /* 0x0000000000580947 */ /* 0x000fea0003800000 */
[----:B------:R-:W1:Y:S02]  /*3d30*/  LDS R0, [UR4+0x18] ;  /* 0x00001804ff007984 */ /* 0x000e640008000800 */
[----:B-1----:R-:W-:-:S04]  /*3d40*/  LOP3.LUT R0, R0, UR5, RZ, 0xc0, !PT ;  /* 0x0000000500007c12 */ /* 0x002fc8000f8ec0ff */
[----:B------:R-:W-:-:S13]  /*3d50*/  ISETP.NE.AND P0, PT, R0, UR5, PT ;  /* 0x0000000500007c0c */ /* 0x000fda000bf05270 */
[----:B------:R-:W-:Y:S05]  /*3d60*/  @P0 BRA `(.L_x_74) ;  /* 0x00000000003c0947 */ /* 0x000fea0003800000 */
[----:B------:R-:W1:Y:S01]  /*3d70*/  S2R R2, SR_LANEID ;  /* 0x0000000000027919 */ /* 0x000e620000000000 */
[----:B------:R-:W-:Y:S01]  /*3d80*/  ULOP3.LUT UR8, URZ, UR8, URZ, 0x33, !UPT ;  /* 0x00000008ff087292 */ /* 0x000fe2000f8e33ff */
[----:B------:R-:W-:Y:S02]  /*3d90*/  VOTEU.ANY UR7, UPT, PT ;  /* 0x0000000000077886 */ /* 0x000fe400038e0100 */
[----:B------:R-:W-:-:S03]  /*3da0*/  UFLO.U32 UR7, UR7 ;  /* 0x00000007000772bd */ /* 0x000fc600080e0000 */
[----:B------:R-:W-:-:S04]  /*3db0*/  IMAD.U32 R0, RZ, RZ, UR8 ;  /* 0x00000008ff007e24 */ /* 0x000fc8000f8e00ff */
[----:B------:R2:W3:Y:S02]  /*3dc0*/  REDUX UR6, R0 ;  /* 0x00000000000673c4 */ /* 0x0004e40000000000 */
[----:B------:R1:W-:Y:S02]  /*3dd0*/  UTCATOMSWS.AND URZ, UR8 ;  /* 0x0000000800ff79e3 */ /* 0x0003e40008000000 */
[----:B-1----:R-:W-:Y:S02]  /*3de0*/  ISETP.EQ.U32.AND P0, PT, R2, UR7, PT ;  /* 0x0000000702007c0c */ /* 0x002fe4000bf02070 */
[----:B--2---:R-:W-:Y:S02]  /*3df0*/  LOP3.LUT R0, RZ, UR5, RZ, 0x33, !PT ;  /* 0x00000005ff007c12 */ /* 0x004fe4000f8e33ff */
[----:B---3--:R-:W-:Y:S02]  /*3e00*/  MOV R2, UR6 ;  /* 0x0000000600027c02 */ /* 0x008fe40008000f00 */
[----:B------:R-:W1:Y:S07]  /*3e10*/  REDUX UR5, R0 ;  /* 0x00000000000573c4 */ /* 0x000e6e0000000000 */
[----:B------:R2:W-:Y:S01]  /*3e20*/  @P0 ATOMS.AND RZ, [UR4+0x14], R2 ;  /* 0x00001402ffff098c */ /* 0x0005e2000a800004 */
[----:B-1----:R-:W-:-:S05]  /*3e30*/  IMAD.U32 R0, RZ, RZ, UR5 ;  /* 0x00000005ff007e24 */ /* 0x002fca000f8e00ff */
[----:B------:R2:W-:Y:S01]  /*3e40*/  @P0 ATOMS.AND RZ, [UR4+0x18], R0 ;  /* 0x00001800ffff098c */ /* 0x0005e2000a800004 */
[----:B------:R-:W-:Y:S05]  /*3e50*/  BRA `(.L_x_75) ;  /* 0x0000000000147947 */ /* 0x000fea0003800000 */
.L_x_74:
[----:B------:R-:W-:Y:S02]  /*3e60*/  MOV R2, 0x3e80 ;  /* 0x00003e8000027802 */ /* 0x000fe40000000f00 */
[----:B----45:R-:W-:Y:S05]  /*3e70*/  CALL.REL.NOINC `($__internal_0_$__cuda_sm10x_tcgen05_guardrail_trap_col_being_dealloced_not_returned_by_alloc) ;  /* 0x0000006000947944 */ /* 0x030fea0003c00000 */
[----:B------:R-:W-:Y:S05]  /*3e80*/  BRA `(.L_x_75) ;  /* 0x0000000000087947 */ /* 0x000fea0003800000 */
.L_x_73:
[----:B------:R-:W-:Y:S02]  /*3e90*/  MOV R2, 0x3eb0 ;  /* 0x00003eb000027802 */ /* 0x000fe40000000f00 */
[----:B----45:R-:W-:Y:S05]  /*3ea0*/  CALL.REL.NOINC `($__internal_2_$__cuda_sm10x_tcgen05_guardrail_trap_unallocated_columns_being_dealloced) ;  /* 0x0000006000a07944 */ /* 0x030fea0003c00000 */
.L_x_75:
[----:B------:R-:W-:Y:S01]  /*3eb0*/  NOP ;  /* 0x0000000000007918 */ /* 0x000fe20000000000 */
[----:B------:R-:W-:Y:S05]  /*3ec0*/  EXIT ;  /* 0x000000000000794d */ /* 0x000fea0003800000 */
.L_x_57:
[----:B------:R-:W-:-:S09]  /*3ed0*/  UISETP.NE.OR UP2, UPT, UR8, 0x3, !UP2 ;  /* 0x000000030800788c */ /* 0x000fd2000d745670 */
[----:B------:R-:W-:Y:S05]  /*3ee0*/  BRA.U UP2, `(.L_x_76) ;  /* 0x0000001102087547 */ /* 0x000fea000b800000 */
[----:B------:R-:W1:Y:S01]  /*3ef0*/  LDC R0, c[0x0][0xb30] ;  /* 0x0002cc00ff007b82 */ /* 0x000e620000000800 */
[----:B------:R-:W2:Y:S01]  /*3f00*/  LDCU.64 UR8, c[0x0][0x888] ;  /* 0x00011100ff0877ac */ /* 0x000ea20008000a00 */
[----:B------:R-:W-:Y:S02]  /*3f10*/  HFMA2 R27, -RZ, RZ, 0, 0 ;  /* 0x00000000ff1b7431 */ /* 0x000fe400000001ff */
[----:B------:R-:W-:Y:S01]  /*3f20*/  IMAD.MOV.U32 R29, RZ, RZ, 0x1 ;  /* 0x00000001ff1d7424 */ /* 0x000fe200078e00ff */
[----:B------:R-:W-:Y:S01]  /*3f30*/  MOV R25, 0x2000 ;  /* 0x0000200000197802 */ /* 0x000fe20000000f00 */
[----:B------:R-:W4:Y:S01]  /*3f40*/  LDCU.64 UR4, c[0x0][0x890] ;  /* 0x00011200ff0477ac */ /* 0x000f220008000a00 */
[----:B------:R-:W-:Y:S01]  /*3f50*/  IMAD.MOV.U32 R28, RZ, RZ, RZ ;  /* 0x000000ffff1c7224 */ /* 0x000fe200078e00ff */
[----:B------:R-:W3:Y:S01]  /*3f60*/  LDC R24, c[0x0][0x370] ;  /* 0x0000dc00ff187b82 */ /* 0x000ee20000000800 */
[----:B------:R-:W-:Y:S01]  /*3f70*/  UMOV UR7, 0x400 ;  /* 0x0000040000077882 */ /* 0x000fe20000000000 */
[----:B------:R-:W-:-:S02]  /*3f80*/  UPLOP3.LUT UP1, UPT, UPT, UPT, UPT, 0x40, 0x4 ;  /* 0x000000000004789c */ /* 0x000fc40003f2e870 */
[----:B------:R-:W-:-:S04]  /*3f90*/  ULEA UR7, UR37, UR7, 0x18 ;  /* 0x0000000725077291 */ /* 0x000fc8000f8ec0ff */
[----:B------:R-:W3:Y:S01]  /*3fa0*/  LDC R3, c[0x0][0xb0c] ;  /* 0x0002c300ff037b82 */ /* 0x000ee20000000800 */
[----:B------:R-:W-:Y:S02]  /*3fb0*/  UIADD3 UR13, UPT, UPT, UR7, 0xd8, URZ ;  /* 0x000000d8070d7890 */ /* 0x000fe4000fffe0ff */
[----:B--2---:R-:W-:Y:S02]  /*3fc0*/  UISETP.NE.U32.AND UP2, UPT, UR8, URZ, UPT ;  /* 0x000000ff0800728c */ /* 0x004fe4000bf45070 */
[----:B------:R-:W-:Y:S02]  /*3fd0*/  UIADD3 UR33, UPT, UPT, UR7, 0xc0, URZ ;  /* 0x000000c007217890 */ /* 0x000fe4000fffe0ff */
[----:B----4-:R-:W-:Y:S01]  /*3fe0*/  UISETP.NE.U32.AND UP3, UPT, UR4, URZ, UPT ;  /* 0x000000ff0400728c */ /* 0x010fe2000bf65070 */
[----:B------:R-:W2:Y:S01]  /*3ff0*/  LDC R18, c[0x0][0xb20] ;  /* 0x0002c800ff127b82 */ /* 0x000ea20000000800 */
[----:B-1----:R-:W-:Y:S01]  /*4000*/  ISETP.NE.AND P1, PT, R0, 0x1, PT ;  /* 0x000000010000780c */ /* 0x002fe20003f25270 */
[----:B------:R-:W-:-:S02]  /*4010*/  UISETP.NE.AND.EX UP2, UPT, UR9, URZ, UPT, UP2 ;  /* 0x000000ff0900728c */ /* 0x000fc4000bf45320 */
[----:B------:R-:W-:Y:S02]  /*4020*/  UIADD3 UR25, UPT, UPT, UR7, 0xc8, URZ ;  /* 0x000000c807197890 */ /* 0x000fe4000fffe0ff */
[----:B------:R-:W-:Y:S02]  /*4030*/  UIADD3 UR17, UPT, UPT, UR7, 0xd0, URZ ;  /* 0x000000d007117890 */ /* 0x000fe4000fffe0ff */
[----:B------:R-:W1:Y:S01]  /*4040*/  LDC.64 R30, c[0x0][0x348] ;  /* 0x0000d200ff1e7b82 */ /* 0x000e620000000a00 */
[----:B------:R-:W-:Y:S02]  /*4050*/  UPRMT UR13, UR37, 0x654, UR13 ;  /* 0x00000654250d7896 */ /* 0x000fe4000800000d */
[----:B------:R-:W-:-:S05]  /*4060*/  UISETP.NE.AND.EX UP3, UPT, UR5, URZ, UPT, UP3 ;  /* 0x000000ff0500728c */ /* 0x000fca000bf65330 */
[----:B------:R-:W4:Y:S08]  /*4070*/  LDC.64 R16, c[0x0][0xb10] ;  /* 0x0002c400ff107b82 */ /* 0x000f300000000a00 */
[----:B------:R-:W1:Y:S08]  /*4080*/  LDC.64 R6, c[0x0][0xb18] ;  /* 0x0002c600ff067b82 */ /* 0x000e700000000a00 */
[----:B------:R-:W1:Y:S08]  /*4090*/  LDC.64 R4, c[0x0][0xb28] ;  /* 0x0002ca00ff047b82 */ /* 0x000e700000000a00 */
[----:B--23--:R-:W1:Y:S02]  /*40a0*/  LDC R19, c[0x0][0x374] ;  /* 0x0000dd00ff137b82 */ /* 0x00ce640000000800 */
.L_x_87:
[C---:B------:R-:W-:Y:S02]  /*40b0*/  LEA R0, R28.reuse, UR7, 0x3 ;  /* 0x000000071c007c11 */ /* 0x040fe4000f8e18ff */
[----:B------:R-:W-:Y:S02]  /*40c0*/  SHF.L.U32 R2, R27, 0x1f, RZ ;  /* 0x0000001f1b027819 */ /* 0x000fe400000006ff */
[----:B------:R-:W-:Y:S02]  /*40d0*/  LEA R20, R28, UR7, 0x4 ;  /* 0x000000071c147c11 */ /* 0x000fe4000f8e20ff */
[----:B--2---:R-:W2:Y:S02]  /*40e0*/  SYNCS.PHASECHK.TRANS64.TRYWAIT P0, [R0+URZ+0x110], R2 ;  /* 0x00011002000075a7 */ /* 0x004ea400080011ff */
[----:B--2---:R-:W-:Y:S05]  /*40f0*/  @!P0 BRA `(.L_x_77) ;  /* 0x0000005800a48947 */ /* 0x004fea0003800000 */
.L_x_183:
[----:B------:R-:W-:Y:S01]  /*4100*/  ISETP.GE.AND P0, PT, R40, 0x1, PT ;  /* 0x000000012800780c */ /* 0x000fe20003f06270 */
[----:B------:R-:W3:Y:S01]  /*4110*/  LDS.128 R20, [R20+0x1a0] ;  /* 0x0001a00014147984 */ /* 0x000ee20000000c00 */
[----:B--2---:R-:W-:Y:S01]  /*4120*/  VIADD R0, R0, 0x120 ;  /* 0x0000012000007836 */ /* 0x004fe20000000000 */
[----:B------:R-:W-:Y:S01]  /*4130*/  @!PT LDS RZ, [RZ] ;  /* 0x00000000fffff984 */ /* 0x000fe20000000800 */
[----:B------:R-:W-:Y:S01]  /*4140*/  @!PT LDS RZ, [RZ] ;  /* 0x00000000fffff984 */ /* 0x000fe20000000800 */
[----:B------:R-:W-:Y:S01]  /*4150*/  @!PT LDS RZ, [RZ] ;  /* 0x00000000fffff984 */ /* 0x000fe20000000800 */
[----:B------:R-:W-:Y:S01]  /*4160*/  @!PT LDS RZ, [RZ] ;  /* 0x00000000fffff984 */ /* 0x000fe20000000800 */
[----:B------:R2:W-:Y:S06]  /*4170*/  MEMBAR.ALL.CTA ;  /* 0x0000000000007992 */ /* 0x0005ec0000008000 */
[----:B--2---:R-:W2:Y:S01]  /*4180*/  FENCE.VIEW.ASYNC.S ;  /* 0x00000000000073c6 */ /* 0x004ea20000000000 */
[----:B------:R-:W-:Y:S04]  /*4190*/  PRMT R0, RZ, 0x654, R0 ;  /* 0x00000654ff007816 */ /* 0x000fe80000000000 */
[----:B--2---:R2:W-:Y:S01]  /*41a0*/  SYNCS.ARRIVE.TRANS64.RED.A1T0 RZ, [R0+URZ], RZ ;  /* 0x000000ff00ff79a7 */ /* 0x0045e200081004ff */
[----:B---3--:R-:W-:Y:S11]  /*41b0*/  LOP3.LUT P3, RZ, R22, 0x1, RZ, 0xc0, !PT ;  /* 0x0000000116ff7812 */ /* 0x008ff6000786c0ff */
[----:B------:R-:W-:Y:S02]  /*41c0*/  @!UPT UIADD3 URZ, UPT, UPT, URZ, URZ, URZ ;  /* 0x000000fffffff290 */ /* 0x000fe4000fffe0ff */
[----:B------:R-:W-:Y:S02]  /*41d0*/  @P3 MOV R11, R20 ;  /* 0x00000014000b3202 */ /* 0x000fe40000000f00 */
[----:B------:R-:W-:Y:S01]  /*41e0*/  @P3 LOP3.LUT R10, R21, 0xffff, RZ, 0xc0, !PT ;  /* 0x0000ffff150a3812 */ /* 0x000fe200078ec0ff */
[----:B--2---:R-:W-:Y:S06]  /*41f0*/  @!P0 BRA `(.L_x_78) ;  /* 0x0000000000a48947 */ /* 0x004fec0003800000 */
[-C--:B-1----:R-:W-:Y:S01]  /*4200*/  IMAD.HI.U32 R0, R19, R7.reuse, RZ ;  /* 0x0000000713007227 */ /* 0x082fe200078e00ff */
[----:B------:R-:W-:Y:S02]  /*4210*/  ISETP.NE.AND P0, PT, R6, 0x1, PT ;  /* 0x000000010600780c */ /* 0x000fe40003f05270 */
[----:B------:R-:W-:Y:S01]  /*4220*/  ISETP.NE.AND P2, PT, R40, 0x1, PT ;  /* 0x000000012800780c */ /* 0x000fe20003f45270 */
[----:B----4-:R-:W-:Y:S01]  /*4230*/  IMAD.HI.U32 R9, R24, R16, RZ ;  /* 0x0000001018097227 */ /* 0x010fe200078e00ff */
[----:B------:R-:W-:Y:S02]  /*4240*/  SHF.R.U32.HI R0, RZ, R18, R0 ;  /* 0x00000012ff007219 */ /* 0x000fe40000011600 */
[----:B------:R-:W-:Y:S01]  /*4250*/  ISETP.NE.AND P4, PT, R3, 0x1, PT ;  /* 0x000000010300780c */ /* 0x000fe20003f85270 */
[----:B------:R-:W-:Y:S01]  /*4260*/  IMAD.HI.U32 R13, R10, R7, RZ ;  /* 0x000000070a0d7227 */ /* 0x000fe200078e00ff */
[----:B------:R-:W-:Y:S02]  /*4270*/  SHF.R.U32.HI R9, RZ, R17, R9 ;  /* 0x00000011ff097219 */ /* 0x000fe40000011609 */
[----:B------:R-:W-:Y:S01]  /*4280*/  SEL R0, R19, R0, !P0 ;  /* 0x0000000013007207 */ /* 0x000fe20004000000 */
[----:B------:R-:W-:Y:S01]  /*4290*/  IMAD.HI.U32 R12, R11, R16, RZ ;  /* 0x000000100b0c7227 */ /* 0x000fe200078e00ff */
[----:B------:R-:W-:Y:S03]  /*42a0*/  SEL R9, R24, R9, !P4 ;  /* 0x0000000918097207 */ /* 0x000fe60006000000 */
[-C--:B------:R-:W-:Y:S01]  /*42b0*/  IMAD.HI.U32 R8, R0, R4.reuse, RZ ;  /* 0x0000000400087227 */ /* 0x080fe200078e00ff */
[----:B------:R-:W-:Y:S03]  /*42c0*/  SHF.R.U32.HI R12, RZ, R17, R12 ;  /* 0x00000011ff0c7219 */ /* 0x000fe6000001160c */
[----:B------:R-:W-:Y:S01]  /*42d0*/  IMAD.HI.U32 R2, R9, R4, RZ ;  /* 0x0000000409027227 */ /* 0x000fe200078e00ff */
[-C--:B------:R-:W-:Y:S02]  /*42e0*/  @P2 SHF.R.U32.HI R0, RZ, R5.reuse, R8 ;  /* 0x00000005ff002219 */ /* 0x080fe40000011608 */
[----:B------:R-:W-:Y:S02]  /*42f0*/  SHF.R.U32.HI R8, RZ, R18, R13 ;  /* 0x00000012ff087219 */ /* 0x000fe4000001160d */
[----:B------:R-:W-:Y:S01]  /*4300*/  @P2 SHF.R.U32.HI R9, RZ, R5, R2 ;  /* 0x00000005ff092219 */ /* 0x000fe20000011602 */
[----:B------:R-:W-:Y:S01]  /*4310*/  IMAD R0, R40, R0, RZ ;  /* 0x0000000028007224 */ /* 0x000fe200078e02ff */
[----:B------:R-:W-:Y:S02]  /*4320*/  SEL R8, R10, R8, !P0 ;  /* 0x000000080a087207 */ /* 0x000fe40004000000 */
[----:B------:R-:W-:Y:S01]  /*4330*/  SEL R2, R11, R12, !P4 ;  /* 0x0000000c0b027207 */ /* 0x000fe20006000000 */
[----:B------:R-:W-:Y:S01]  /*4340*/  IMAD R12, R40, R9, RZ ;  /* 0x00000009280c7224 */ /* 0x000fe200078e02ff */
[C---:B------:R-:W-:Y:S01]  /*4350*/  ISETP.GE.AND P0, PT, R8.reuse, R0, PT ;  /* 0x000000000800720c */ /* 0x040fe20003f06270 */
[----:B------:R-:W-:Y:S03]  /*4360*/  IMAD.HI.U32 R0, R8, R4, RZ ;  /* 0x0000000408007227 */ /* 0x000fe600078e00ff */
[----:B------:R-:W-:Y:S02]  /*4370*/  ISETP.GE.OR P0, PT, R2, R12, P0 ;  /* 0x0000000c0200720c */ /* 0x000fe40000706670 */
[-C--:B------:R-:W-:Y:S04]  /*4380*/  SHF.R.U32.HI R0, RZ, R5.reuse, R0 ;  /* 0x00000005ff007219 */ /* 0x080fe80000011600 */
[----:B------:R-:W-:Y:S05]  /*4390*/  SEL R13, R8, R0, !P2 ;  /* 0x00000000080d7207 */ /* 0x000fea0005000000 */
[----:B------:R-:W-:Y:S02]  /*43a0*/  IMAD.MOV R12, RZ, RZ, -R13 ;  /* 0x000000ffff0c7224 */ /* 0x000fe400078e0a0d */
[----:B------:R-:W-:Y:S04]  /*43b0*/  @!P0 IMAD.HI.U32 R0, R2, R4, RZ ;  /* 0x0000000402008227 */ /* 0x000fe800078e00ff */
[----:B------:R-:W-:Y:S01]  /*43c0*/  IMAD R12, R40, R12, R8 ;  /* 0x0000000c280c7224 */ /* 0x000fe200078e0208 */
[----:B------:R-:W-:Y:S04]  /*43d0*/  @!P0 SHF.R.U32.HI R0, RZ, R5, R0 ;  /* 0x00000005ff008219 */ /* 0x000fe80000011600 */
[----:B------:R-:W-:Y:S04]  /*43e0*/  @!P0 SEL R0, R2, R0, !P2 ;  /* 0x0000000002008207 */ /* 0x000fe80005000000 */
[----:B------:R-:W-:Y:S01]  /*43f0*/  @!P0 IADD3 R13, PT, PT, R13, -R0, RZ ;  /* 0x800000000d0d8210 */ /* 0x000fe20007ffe0ff */
[----:B------:R-:W-:Y:S01]  /*4400*/  @!P0 IMAD R0, R9, R12, R0 ;  /* 0x0000000c09008224 */ /* 0x000fe200078e0200 */
[----:B------:R-:W-:Y:S01]  /*4410*/  IADD3 R9, PT, PT, -R8, RZ, RZ ;  /* 0x000000ff08097210 */ /* 0x000fe20007ffe1ff */
[--C-:B------:R-:W-:Y:S02]  /*4420*/  IMAD.MOV R12, RZ, RZ, -R2.reuse ;  /* 0x000000ffff0c7224 */ /* 0x100fe400078e0a02 */
[----:B------:R-:W-:Y:S02]  /*4430*/  @!P0 IMAD R8, R13, R40, R2 ;  /* 0x000000280d088224 */ /* 0x000fe400078e0202 */
[----:B------:R-:W-:Y:S02]  /*4440*/  @!P0 IMAD.MOV.U32 R2, RZ, RZ, R0 ;  /* 0x000000ffff028224 */ /* 0x000fe400078e0000 */
[----:B------:R-:W-:Y:S02]  /*4450*/  IMAD R11, R3, R12, R11 ;  /* 0x0000000c030b7224 */ /* 0x000fe400078e020b */
[----:B------:R-:W-:Y:S02]  /*4460*/  IMAD R10, R6, R9, R10 ;  /* 0x00000009060a7224 */ /* 0x000fe400078e020a */
[----:B------:R-:W-:Y:S02]  /*4470*/  IMAD R11, R2, R3, R11 ;  /* 0x00000003020b7224 */ /* 0x000fe400078e020b */
[----:B------:R-:W-:Y:S02]  /*4480*/  IMAD R10, R8, R6, R10 ;  /* 0x00000006080a7224 */ /* 0x000fe400078e020a */
.L_x_78:
[----:B------:R-:W-:Y:S05]  /*4490*/  BRA.U UP1, `(.L_x_79) ;  /* 0x0000000101107547 */ /* 0x000fea000b800000 */
[----:B------:R-:W-:Y:S04]  /*44a0*/  MOV R2, UR6 ;  /* 0x0000000600027c02 */ /* 0x000fe80008000f00 */
[----:B------:R-:W-:Y:S04]  /*44b0*/  SHF.L.U32 R2, R2, 0x1f, RZ ;  /* 0x0000001f02027819 */ /* 0x000fe800000006ff */
[----:B------:R-:W2:Y:S02]  /*44c0*/  SYNCS.PHASECHK.TRANS64.TRYWAIT P0, [UR7+0x108], R2 ;  /* 0x00010802ff0075a7 */ /* 0x000ea40008001107 */
[----:B--2---:R-:W-:Y:S05]  /*44d0*/  @!P0 BRA `(.L_x_80) ;  /* 0x0000005400c08947 */ /* 0x004fea0003800000 */
.L_x_79:
[----:B------:R-:W-:Y:S02]  /*44e0*/  R2UR UR35, R15 ;  /* 0x000000000f2372ca */ /* 0x000fe400000e0000 */
[----:B------:R-:W-:Y:S02]  /*44f0*/  R2UR UR34, R14 ;  /* 0x000000000e2272ca */ /* 0x000fe400000e0000 */
[----:B------:R-:W-:Y:S02]  /*4500*/  ISETP.NE.U32.AND P2, PT, RZ, UR4, PT ;  /* 0x00000004ff007c0c */ /* 0x000fe4000bf45070 */
[----:B------:R-:W-:Y:S02]  /*4510*/  SHF.L.U32 R14, R29, 0x1f, RZ ;  /* 0x0000001f1d0e7819 */ /* 0x000fe400000006ff */
[----:B------:R-:W-:Y:S05]  /*4520*/  ISETP.NE.AND.EX P2, PT, RZ, UR5, PT, P2 ;  /* 0x00000005ff007c0c */ /* 0x000fea000bf45320 */
[----:B------:R-:W-:Y:S02]  /*4530*/  USHF.L.U32 UR35, UR35, 0x7, URZ ;  /* 0x0000000723237899 */ /* 0x000fe400080006ff */
[----:B------:R-:W-:Y:S01]  /*4540*/  USHF.L.U32 UR34, UR34, 0x7, URZ ;  /* 0x0000000722227899 */ /* 0x000fe200080006ff */
[----:B------:R-:W-:Y:S11]  /*4550*/  BRA.U !UP3, `(.L_x_81) ;  /* 0x000000010b347547 */ /* 0x000ff6000b800000 */
[----:B------:R-:W-:Y:S01]  /*4560*/  UPLOP3.LUT UP0, UPT, UPT, UPT, UP2, 0x80, 0x8 ;  /* 0x000000000008789c */ /* 0x000fe20003f0f020 */
[----:B--2---:R-:W-:Y:S02]  /*4570*/  HFMA2 R0, -RZ, RZ, 0, 5.9604644775390625e-08 ;  /* 0x00000001ff007431 */ /* 0x004fe400000001ff */
[----:B------:R-:W-:Y:S03]  /*4580*/  IMAD.MOV.U32 R88, RZ, RZ, 0x1 ;  /* 0x00000001ff587424 */ /* 0x000fe600078e00ff */
[----:B------:R-:W-:Y:S05]  /*4590*/  PLOP3.LUT P0, PT, PT, PT, UP0, 0x80, 0x8 ;  /* 0x000000000008781c */ /* 0x000fea0003f0f008 */
[----:B------:R-:W2:Y:S01]  /*45a0*/  @UP0 LDCU.64 UR10, c[0x0][0x888] ;  /* 0x00011100ff0a07ac */ /* 0x000ea20008000a00 */
[----:B------:R-:W-:Y:S07]  /*45b0*/  @UP0 UIMAD UR8, UR36, UR4, URZ ;  /* 0x00000004240802a4 */ /* 0x000fee000f8e02ff */
[----:B------:R-:W-:Y:S01]  /*45c0*/  @!P0 PRMT R88, R0, 0x7610, R88 ;  /* 0x0000761000588816 */ /* 0x000fe20000000058 */
[----:B--2---:R-:W-:Y:S03]  /*45d0*/  @UP0 UIMAD.WIDE UR10, UR8, 0x4, UR10 ;  /* 0x00000004080a08a5 */ /* 0x004fe6000f8e020a */
[----:B------:R-:W2:Y:S03]  /*45e0*/  @!UP0 LDCU UR8, c[0x0][0x880] ;  /* 0x00011000ff0887ac */ /* 0x000ea60008000800 */
[----:B------:R-:W-:Y:S01]  /*45f0*/  IMAD.U32 R8, RZ, RZ, UR10 ;  /* 0x0000000aff087e24 */ /* 0x000fe2000f8e00ff */
[----:B------:R-:W-:Y:S05]  /*4600*/  MOV R9, UR11 ;  /* 0x0000000b00097c02 */ /* 0x000fea0008000f00 */
[----:B-----5:R3:W5:Y:S02]  /*4610*/  @P0 LDG.E R49, desc[UR46][R8.64] ;  /* 0x0000002e08310981 */ /* 0x020764000c1e1900 */
[----:B--23--:R-:W-:Y:S07]  /*4620*/  @!P0 IMAD.U32 R49, RZ, RZ, UR8 ;  /* 0x00000008ff318e24 */ /* 0x00cfee000f8e00ff */
.L_x_81:
[----:B-----5:R-:W-:Y:S01]  /*4630*/  @!P2 FSETP.EQ.AND P0, PT, R49, RZ, PT ;  /* 0x000000ff3100a20b */ /* 0x020fe20003f02000 */
[----:B------:R-:W-:Y:S01]  /*4640*/  @!UPT UIADD3 URZ, UPT, UPT, URZ, URZ, URZ ;  /* 0x000000fffffff290 */ /* 0x000fe2000fffe0ff */
[----:B------:R-:W-:Y:S11]  /*4650*/  @!P2 BRA `(.L_x_82) ;  /* 0x000000000014a947 */ /* 0x000ff60003800000 */
[----:B------:R-:W-:Y:S02]  /*4660*/  LOP3.LUT P2, RZ, R88, 0xff, RZ, 0xc0, !PT ;  /* 0x000000ff58ff7812 */ /* 0x000fe4000784c0ff */
[----:B------:R-:W-:Y:S04]  /*4670*/  PLOP3.LUT P0, PT, PT, PT, UP0, 0x80, 0x8 ;  /* 0x000000000008781c */ /* 0x000fe80003f0f008 */
[----:B------:R-:W-:Y:S07]  /*4680*/  PLOP3.LUT P0, PT, P0, PT, PT, 0x8, 0x80 ;  /* 0x000000000080781c */ /* 0x000fee000070e170 */
[----:B------:R-:W-:Y:S11]  /*4690*/  @P2 FSETP.EQ.AND P0, PT, R49, RZ, PT ;  /* 0x000000ff3100220b */ /* 0x000ff60003f02000 */
[----:B------:R-:W-:Y:S02]  /*46a0*/  @!UPT UIADD3 URZ, UPT, UPT, URZ, URZ, URZ ;  /* 0x000000fffffff290 */ /* 0x000fe4000fffe0ff */
.L_x_82:
[----:B------:R-:W3:Y:S01]  /*46b0*/  SYNCS.PHASECHK.TRANS64.TRYWAIT P2, [UR7+0xe0], R14 ;  /* 0x0000e00eff0075a7 */ /* 0x000ee20008041107 */
[----:B------:R-:W-:Y:S04]  /*46c0*/  ELECT P4, URZ, PT ;  /* 0x0000000000ff782f */ /* 0x000fe80003880000 */
[----:B------:R-:W-:Y:S11]  /*46d0*/  PLOP3.LUT P4, PT, P0, P4, PT, 0xf2, 0x2f ;  /* 0x00000000002f781c */ /* 0x000ff60000789e72 */
[----:B------:R-:W-:Y:S02]  /*46e0*/  @!UPT UIADD3 URZ, UPT, UPT, URZ, URZ, URZ ;  /* 0x000000fffffff290 */ /* 0x000fe4000fffe0ff */
[----:B-1----:R-:W-:Y:S05]  /*46f0*/  @!P4 IADD3 R8, P0, PT, R30, 0x580, RZ ;  /* 0x000005801e08c810 */ /* 0x002fea0007f1e0ff */
[----:B--2---:R-:W-:Y:S01]  /*4700*/  @!P4 IMAD.X R2, RZ, RZ, R31, P0 ;  /* 0x000000ffff02c224 */ /* 0x004fe200000e061f */
[----:B---3--:R-:W-:Y:S07]  /*4710*/  @!P2 BRA `(.L_x_83) ;  /* 0x000000540048a947 */ /* 0x008fee0003800000 */
.L_x_186:
[----:B------:R-:W-:Y:S01]  /*4720*/  @!P4 R2UR UR8, R2 ;  /* 0x000000000208c2ca */ /* 0x000fe200000e0000 */
[----:B------:R-:W-:Y:S01]  /*4730*/  VOTEU.ALL UP1, P4 ;  /* 0x0000000000ff7886 */ /* 0x000fe20002020000 */
[----:B------:R-:W-:Y:S01]  /*4740*/  @!P4 R2UR UR9, R8 ;  /* 0x000000000809c2ca */ /* 0x000fe200000e0000 */
[----:B-1----:R-:W-:Y:S01]  /*4750*/  @!P4 IMAD.MOV.U32 R0, RZ, RZ, 0x2000 ;  /* 0x00002000ff00c424 */ /* 0x002fe200078e00ff */
[----:B------:R-:W-:Y:S01]  /*4760*/  UMOV UR10, 0x0 ;  /* 0x00000000000a7882 */ /* 0x000fe20000000000 */
[----:B------:R-:W-:Y:S01]  /*4770*/  UMOV UR11, 0x10000000 ;  /* 0x10000000000b7882 */ /* 0x000fe20000000000 */
[----:B------:R-:W-:Y:S01]  /*4780*/  @!UP1 UIADD3 UR32, UPT, UPT, UR7, 0x200, URZ ;  /* 0x0000020007209890 */ /* 0x000fe2000fffe0ff */
[----:B------:R-:W-:Y:S06]  /*4790*/  VOTEU.ALL UP1, P4 ;  /* 0x0000000000ff7886 */ /* 0x000fec0002020000 */
[----:B------:R-:W-:Y:S01]  /*47a0*/  IMAD.U32 R9, RZ, RZ, UR8 ;  /* 0x00000008ff097e24 */ /* 0x000fe2000f8e00ff */
[----:B------:R-:W-:Y:S01]  /*47b0*/  UPRMT UR8, UR37, 0x654, UR33 ;  /* 0x0000065425087896 */ /* 0x000fe20008000021 */
[----:B------:R-:W-:Y:S03]  /*47c0*/  IMAD.U32 R8, RZ, RZ, UR9 ;  /* 0x00000009ff087e24 */ /* 0x000fe6000f8e00ff */
[----:B------:R-:W-:Y:S02]  /*47d0*/  @!P4 R2UR UR15, R9 ;  /* 0x00000000090fc2ca */ /* 0x000fe400000e0000 */
[----:B------:R-:W-:Y:S02]  /*47e0*/  @!P4 R2UR UR14, R8 ;  /* 0x00000000080ec2ca */ /* 0x000fe400000e0000 */
[----:B------:R-:W-:Y:S05]  /*47f0*/  @!P4 IADD3 R8, P0, PT, R30, 0x580, RZ ;  /* 0x000005801e08c810 */ /* 0x000fea0007f1e0ff */
[----:B------:R-:W-:Y:S06]  /*4800*/  @!P4 IMAD.X R2, RZ, RZ, R31, P0 ;  /* 0x000000ffff02c224 */ /* 0x000fec00000e061f */
[----:B------:R1:W-:Y:S01]  /*4810*/  @!UP1 UTMALDG.3D [UR32], [UR14], desc[UR10] ;  /* 0x00000a200e0095b4 */ /* 0x0003e20008011000 */
[----:B------:R1:W-:Y:S01]  /*4820*/  @!P4 SYNCS.ARRIVE.TRANS64.RED.A0TR RZ, [UR7+0xc0], R0 ;  /* 0x0000c000ffffc9a7 */ /* 0x0003e20008300407 */
[----:B------:R-:W-:Y:S01]  /*4830*/  SYNCS.ARRIVE.TRANS64.RED.A1T0 RZ, [UR8], RZ ;  /* 0x000000ffffff79a7 */ /* 0x000fe20008100408 */
[----:B------:R-:W2:Y:S02]  /*4840*/  SYNCS.PHASECHK.TRANS64.TRYWAIT P2, [UR7+0xe8], R14 ;  /* 0x0000e80eff0075a7 */ /* 0x000ea40008041107 */
[----:B-12---:R-:W-:Y:S05]  /*4850*/  @!P2 BRA `(.L_x_84) ;  /* 0x000000540010a947 */ /* 0x006fea0003800000 */
.L_x_188:
[----:B------:R-:W-:Y:S01]  /*4860*/  @!P4 R2UR UR8, R2 ;  /* 0x000000000208c2ca */ /* 0x000fe200000e0000 */
[----:B------:R-:W-:Y:S01]  /*4870*/  VOTEU.ALL UP1, P4 ;  /* 0x0000000000ff7886 */ /* 0x000fe20002020000 */
[----:B------:R-:W-:Y:S01]  /*4880*/  @!P4 R2UR UR9, R8 ;  /* 0x000000000809c2ca */ /* 0x000fe200000e0000 */
[----:B-1----:R-:W-:Y:S01]  /*4890*/  @!P4 IMAD.MOV.U32 R0, RZ, RZ, 0x2000 ;  /* 0x00002000ff00c424 */ /* 0x002fe200078e00ff */
[----:B------:R-:W-:Y:S01]  /*48a0*/  UMOV UR10, 0x0 ;  /* 0x00000000000a7882 */ /* 0x000fe20000000000 */
[----:B------:R-:W-:Y:S01]  /*48b0*/  UMOV UR11, 0x10000000 ;  /* 0x10000000000b7882 */ /* 0x000fe20000000000 */
[----:B------:R-:W-:Y:S02]  /*48c0*/  @!UP1 UIADD3 UR26, UPT, UPT, UR34, 0x20, URZ ;  /* 0x00000020221a9890 */ /* 0x000fe4000fffe0ff */
[----:B------:R-:W-:Y:S01]  /*48d0*/  @!UP1 UIADD3 UR24, UPT, UPT, UR7, 0x2200, URZ ;  /* 0x0000220007189890 */ /* 0x000fe2000fffe0ff */
[----:B------:R-:W-:Y:S01]  /*48e0*/  VOTEU.ALL UP1, P4 ;  /* 0x0000000000ff7886 */ /* 0x000fe20002020000 */
[----:B------:R-:W-:Y:S01]  /*48f0*/  UMOV UR27, UR35 ;  /* 0x00000023001b7c82 */ /* 0x000fe20008000000 */
[----:B------:R-:W-:Y:S02]  /*4900*/  UMOV UR28, UR36 ;  /* 0x00000024001c7c82 */ /* 0x000fe40008000000 */
        /* <DEDUP_REMOVED lines=12> */
.L_x_190:
[----:B------:R-:W2:Y:S01]  /*49d0*/  LDC.64 R12, c[0x0][0xb18] ;  /* 0x0002c600ff0c7b82 */ /* 0x000ea20000000a00 */
[----:B------:R-:W-:Y:S01]  /*49e0*/  @!P4 R2UR UR8, R2 ;  /* 0x000000000208c2ca */ /* 0x000fe200000e0000 */
[----:B------:R-:W-:Y:S01]  /*49f0*/  VOTEU.ALL UP1, P4 ;  /* 0x0000000000ff7886 */ /* 0x000fe20002020000 */
[----:B------:R-:W-:Y:S01]  /*4a00*/  @!P4 R2UR UR9, R8 ;  /* 0x000000000809c2ca */ /* 0x000fe200000e0000 */
[----:B-1----:R-:W-:Y:S01]  /*4a10*/  @!P4 IMAD.MOV.U32 R0, RZ, RZ, 0x2000 ;  /* 0x00002000ff00c424 */ /* 0x002fe200078e00ff */
[----:B------:R-:W-:Y:S03]  /*4a20*/  UMOV UR10, 0x0 ;  /* 0x00000000000a7882 */ /* 0x000fe60000000000 */
[----:B------:R-:W1:Y:S01]  /*4a30*/  @!P1 LDC R2, c[0x0][0xb0c] ;  /* 0x0002c300ff029b82 */ /* 0x000e620000000800 */
[----:B------:R-:W-:Y:S01]  /*4a40*/  @!UP1 UIADD3 UR18, UPT, UPT, UR34, 0x40, URZ ;  /* 0x0000004022129890 */ /* 0x000fe2000fffe0ff */
[----:B------:R-:W-:Y:S01]  /*4a50*/  @P3 SHF.R.U32.HI R26, RZ, 0x10, R21 ;  /* 0x00000010ff1a3819 */ /* 0x000fe20000011615 */
[----:B------:R-:W-:Y:S01]  /*4a60*/  @!UP1 UIADD3 UR16, UPT, UPT, UR7, 0x4200, URZ ;  /* 0x0000420007109890 */ /* 0x000fe2000fffe0ff */
[----:B------:R-:W-:Y:S01]  /*4a70*/  VIADD R28, R28, 0x1 ;  /* 0x000000011c1c7836 */ /* 0x000fe20000000000 */
[----:B------:R-:W-:Y:S01]  /*4a80*/  VOTEU.ALL UP1, P4 ;  /* 0x0000000000ff7886 */ /* 0x000fe20002020000 */
[----:B------:R-:W-:Y:S01]  /*4a90*/  UMOV UR11, 0x10000000 ;  /* 0x10000000000b7882 */ /* 0x000fe20000000000 */
[----:B------:R-:W-:Y:S01]  /*4aa0*/  UMOV UR19, UR35 ;  /* 0x0000002300137c82 */ /* 0x000fe20008000000 */
[----:B------:R-:W-:Y:S01]  /*4ab0*/  IMAD.U32 R9, RZ, RZ, UR8 ;  /* 0x00000008ff097e24 */ /* 0x000fe2000f8e00ff */
[----:B------:R-:W-:Y:S01]  /*4ac0*/  UMOV UR20, UR36 ;  /* 0x0000002400147c82 */ /* 0x000fe20008000000 */
[----:B------:R-:W-:Y:S01]  /*4ad0*/  IMAD.U32 R8, RZ, RZ, UR9 ;  /* 0x00000009ff087e24 */ /* 0x000fe2000f8e00ff */
[----:B------:R-:W-:Y:S02]  /*4ae0*/  UPRMT UR8, UR37, 0x654, UR17 ;  /* 0x0000065425087896 */ /* 0x000fe40008000011 */
[----:B------:R-:W-:Y:S02]  /*4af0*/  @!P4 R2UR UR15, R9 ;  /* 0x00000000090fc2ca */ /* 0x000fe400000e0000 */
[----:B------:R-:W-:Y:S02]  /*4b00*/  @!P4 R2UR UR14, R8 ;  /* 0x00000000080ec2ca */ /* 0x000fe400000e0000 */
[----:B------:R-:W3:Y:S11]  /*4b10*/  LDC.64 R8, c[0x0][0xb10] ;  /* 0x0002c400ff087b82 */ /* 0x000ef60000000a00 */
[----:B------:R1:W-:Y:S01]  /*4b20*/  @!UP1 UTMALDG.3D [UR16], [UR14], desc[UR10] ;  /* 0x00000a100e0095b4 */ /* 0x0003e20008011000 */
[----:B------:R5:W-:Y:S01]  /*4b30*/  @!P4 SYNCS.ARRIVE.TRANS64.RED.A0TR RZ, [UR7+0xd0], R0 ;  /* 0x0000d000ffffc9a7 */ /* 0x000be20008300407 */
[C---:B---3--:R-:W-:Y:S01]  /*4b40*/  @!P1 IMAD.HI.U32 R8, R11.reuse, R8, RZ ;  /* 0x000000080b089227 */ /* 0x048fe200078e00ff */
[----:B--2---:R-:W-:Y:S02]  /*4b50*/  @!P1 ISETP.NE.AND P0, PT, R12, 0x1, PT ;  /* 0x000000010c00980c */ /* 0x004fe40003f05270 */
[----:B-1----:R-:W-:Y:S01]  /*4b60*/  @!P1 ISETP.NE.AND P2, PT, R2, 0x1, PT ;  /* 0x000000010200980c */ /* 0x002fe20003f45270 */
[----:B------:R-:W-:Y:S01]  /*4b70*/  SYNCS.ARRIVE.TRANS64.RED.A1T0 RZ, [UR8], RZ ;  /* 0x000000ffffff79a7 */ /* 0x000fe20008100408 */
[C---:B------:R-:W-:Y:S01]  /*4b80*/  @!P1 IMAD.HI.U32 R13, R10.reuse, R13, RZ ;  /* 0x0000000d0a0d9227 */ /* 0x040fe200078e00ff */
[----:B------:R-:W-:Y:S04]  /*4b90*/  @!P1 SHF.R.U32.HI R8, RZ, R9, R8 ;  /* 0x00000009ff089219 */ /* 0x000fe80000011608 */
[----:B------:R-:W-:Y:S01]  /*4ba0*/  @!P1 SEL R8, R11, R8, !P2 ;  /* 0x000000080b089207 */ /* 0x000fe20005000000 */
[----:B------:R-:W1:Y:S01]  /*4bb0*/  SYNCS.PHASECHK.TRANS64.TRYWAIT P5, [UR7+0xf8], R14 ;  /* 0x0000f80eff0075a7 */ /* 0x000e6200080a1107 */
[----:B-----5:R-:W2:Y:S02]  /*4bc0*/  @!P1 LDC R0, c[0x0][0xb20] ;  /* 0x0002c800ff009b82 */ /* 0x020ea40000000800 */
[----:B--2---:R-:W-:Y:S04]  /*4bd0*/  @!P1 SHF.R.U32.HI R0, RZ, R0, R13 ;  /* 0x00000000ff009219 */ /* 0x004fe8000001160d */
[----:B------:R-:W-:Y:S05]  /*4be0*/  @!P1 SEL R9, R10, R0, !P0 ;  /* 0x000000000a099207 */ /* 0x000fea0004000000 */
[----:B------:R-:W-:Y:S02]  /*4bf0*/  @!P1 IMAD.IADD R0, R9, 0x1, -R8 ;  /* 0x0000000109009824 */ /* 0x000fe400078e0a08 */
[----:B------:R-:W-:Y:S02]  /*4c00*/  @!P1 IMAD.IADD R8, R8, 0x1, -R9 ;  /* 0x0000000108089824 */ /* 0x000fe400078e0a09 */
[----:B------:R-:W-:Y:S02]  /*4c10*/  @!P1 IMAD R11, R0, R2, R11 ;  /* 0x00000002000b9224 */ /* 0x000fe400078e020b */
[----:B------:R-:W-:Y:S01]  /*4c20*/  @!P1 IMAD R10, R8, R12, R10 ;  /* 0x0000000c080a9224 */ /* 0x000fe200078e020a */
[----:B-1----:R-:W-:Y:S06]  /*4c30*/  @!P5 BRA `(.L_x_86) ;  /* 0x000000500048d947 */ /* 0x002fec0003800000 */
.L_x_192:
[----:B------:R-:W-:Y:S01]  /*4c40*/  @!P4 IADD3 R2, P0, PT, R30, 0x580, RZ ;  /* 0x000005801e02c810 */ /* 0x000fe20007f1e0ff */
[----:B------:R-:W-:Y:S01]  /*4c50*/  VOTEU.ALL UP1, P4 ;  /* 0x0000000000ff7886 */ /* 0x000fe20002020000 */
[----:B------:R-:W-:Y:S01]  /*4c60*/  UMOV UR18, 0x0 ;  /* 0x0000000000127882 */ /* 0x000fe20000000000 */
[----:B------:R-:W-:Y:S01]  /*4c70*/  UMOV UR19, 0x10000000 ;  /* 0x1000000000137882 */ /* 0x000fe20000000000 */
[----:B------:R-:W-:Y:S01]  /*4c80*/  @!P4 R2UR UR9, R2 ;  /* 0x000000000209c2ca */ /* 0x000fe200000e0000 */
[----:B-1----:R-:W-:Y:S01]  /*4c90*/  @!P4 IMAD.X R0, RZ, RZ, R31, P0 ;  /* 0x000000ffff00c224 */ /* 0x002fe200000e061f */
[----:B------:R-:W-:Y:S01]  /*4ca0*/  @!UP1 UIADD3 UR10, UPT, UPT, UR34, 0x60, URZ ;  /* 0x00000060220a9890 */ /* 0x000fe2000fffe0ff */
[----:B------:R-:W-:Y:S01]  /*4cb0*/  ISETP.NE.AND P0, PT, R28, 0x2, PT ;  /* 0x000000021c00780c */ /* 0x000fe20003f05270 */
[----:B------:R-:W-:Y:S01]  /*4cc0*/  UMOV UR11, UR35 ;  /* 0x00000023000b7c82 */ /* 0x000fe20008000000 */
[----:B------:R-:W-:Y:S01]  /*4cd0*/  UMOV UR12, UR36 ;  /* 0x00000024000c7c82 */ /* 0x000fe20008000000 */
[----:B------:R-:W-:Y:S01]  /*4ce0*/  @!P4 R2UR UR8, R0 ;  /* 0x000000000008c2ca */ /* 0x000fe200000e0000 */
[----:B------:R-:W-:Y:S01]  /*4cf0*/  IMAD.IADD R14, R10, 0x1, R86 ;  /* 0x000000010a0e7824 */ /* 0x000fe200078e0256 */
[----:B------:R-:W-:Y:S01]  /*4d00*/  @P3 R2UR UR36, R26 ;  /* 0x000000001a2432ca */ /* 0x000fe200000e0000 */
[----:B------:R-:W-:Y:S01]  /*4d10*/  IMAD.IADD R15, R11, 0x1, R87 ;  /* 0x000000010b0f7824 */ /* 0x000fe200078e0257 */
[----:B------:R-:W-:Y:S02]  /*4d20*/  SEL R0, RZ, 0x1, P0 ;  /* 0x00000001ff007807 */ /* 0x000fe40000000000 */
[----:B------:R-:W-:Y:S01]  /*4d30*/  LOP3.LUT R29, R29, 0x1, RZ, 0x3c, !PT ;  /* 0x000000011d1d7812 */ /* 0x000fe200078e3cff */
[----:B------:R-:W-:Y:S01]  /*4d40*/  IMAD.U32 R8, RZ, RZ, UR9 ;  /* 0x00000009ff087e24 */ /* 0x000fe2000f8e00ff */
[----:B------:R-:W-:Y:S01]  /*4d50*/  @!UP1 UIADD3 UR9, UPT, UPT, UR7, 0xd8, URZ ;  /* 0x000000d807099890 */ /* 0x000fe2000fffe0ff */
[----:B------:R-:W-:Y:S02]  /*4d60*/  LOP3.LUT R27, R27, R0, RZ, 0x3c, !PT ;  /* 0x000000001b1b7212 */ /* 0x000fe400078e3cff */
[----:B------:R-:W-:Y:S02]  /*4d70*/  SEL R28, R28, RZ, P0 ;  /* 0x000000ff1c1c7207 */ /* 0x000fe40000000000 */
[----:B------:R-:W-:Y:S01]  /*4d80*/  IMAD.U32 R9, RZ, RZ, UR8 ;  /* 0x00000008ff097e24 */ /* 0x000fe2000f8e00ff */
[----:B------:R-:W-:Y:S01]  /*4d90*/  @!P4 R2UR UR14, R8 ;  /* 0x00000000080ec2ca */ /* 0x000fe200000e0000 */
[----:B------:R-:W-:Y:S01]  /*4da0*/  @!UP1 UIADD3 UR8, UPT, UPT, UR7, 0x6200, URZ ;  /* 0x0000620007089890 */ /* 0x000fe2000fffe0ff */
[----:B------:R-:W-:Y:S02]  /*4db0*/  VOTEU.ALL UP1, P4 ;  /* 0x0000000000ff7886 */ /* 0x000fe40002020000 */
[----:B------:R-:W-:Y:S11]  /*4dc0*/  @!P4 R2UR UR15, R9 ;  /* 0x00000000090fc2ca */ /* 0x000ff600000e0000 */
[----:B------:R-:W-:Y:S02]  /*4dd0*/  @!UPT UIADD3 URZ, UPT, UPT, URZ, URZ, URZ ;  /* 0x000000fffffff290 */ /* 0x000fe4000fffe0ff */
[----:B------:R2:W-:Y:S01]  /*4de0*/  @!UP1 UTMALDG.3D [UR8], [UR14], desc[UR18] ;  /* 0x000012080e0095b4 */ /* 0x0005e20008011000 */
[----:B------:R2:W-:Y:S01]  /*4df0*/  @!P4 SYNCS.ARRIVE.TRANS64.RED.A0TR RZ, [UR7+0xd8], R25 ;  /* 0x0000d819ffffc9a7 */ /* 0x0005e20008300407 */
[----:B------:R-:W-:Y:S01]  /*4e00*/  UPLOP3.LUT UP1, UPT, UPT, UPT, UPT, 0x80, 0x8 ;  /* 0x000000000008789c */ /* 0x000fe20003f2f070 */
[----:B------:R-:W-:Y:S01]  /*4e10*/  SYNCS.ARRIVE.TRANS64.RED.A1T0 RZ, [UR13], RZ ;  /* 0x000000ffffff79a7 */ /* 0x000fe2000810040d */
[----:B------:R-:W-:Y:S09]  /*4e20*/  @P3 BRA `(.L_x_87) ;  /* 0xfffffff000a03947 */ /* 0x000ff2000383ffff */
[----:B------:R-:W-:-:S04]  /*4e30*/  SHF.L.U32 R2, R29, 0x1f, RZ ;  /* 0x0000001f1d027819 */ /* 0x000fc800000006ff */
[----:B------:R-:W1:Y:S02]  /*4e40*/  SYNCS.PHASECHK.TRANS64.TRYWAIT P0, [UR7+0xe0], R2 ;  /* 0x0000e002ff0075a7 */ /* 0x000e640008001107 */
[----:B-1----:R-:W-:Y:S05]  /*4e50*/  @!P0 BRA `(.L_x_88) ;  /* 0x0000004c00d88947 */ /* 0x002fea0003800000 */
.L_x_194:
[----:B------:R-:W3:Y:S02]  /*4e60*/  SYNCS.PHASECHK.TRANS64.TRYWAIT P0, [UR7+0xe8], R2 ;  /* 0x0000e802ff0075a7 */ /* 0x000ee40008001107 */
[----:B---3--:R-:W-:Y:S05]  /*4e70*/  @!P0 BRA `(.L_x_89) ;  /* 0x0000004c00e88947 */ /* 0x008fea0003800000 */
.L_x_196:
[----:B------:R-:W3:Y:S02]  /*4e80*/  SYNCS.PHASECHK.TRANS64.TRYWAIT P0, [UR7+0xf0], R2 ;  /* 0x0000f002ff0075a7 */ /* 0x000ee40008001107 */
[----:B---3--:R-:W-:Y:S05]  /*4e90*/  @!P0 BRA `(.L_x_90) ;  /* 0x0000004c00f88947 */ /* 0x008fea0003800000 */
.L_x_198:
[----:B-1----:R-:W-:-:S07]  /*4ea0*/  MOV R0, UR7 ;  /* 0x0000000700007c02 */ /* 0x002fce0008000f00 */
.L_x_91:
[----:B-1----:R-:W-:-:S04]  /*4eb0*/  SHF.L.U32 R2, R29, 0x1f, RZ ;  /* 0x0000001f1d027819 */ /* 0x002fc800000006ff */
[----:B------:R1:W3:Y:S03]  /*4ec0*/  SYNCS.PHASECHK.TRANS64.TRYWAIT P0, [R0+URZ+0xf8], R2 ;  /* 0x0000f802000075a7 */ /* 0x0002e600080011ff */
[----:B---3--:R-:W-:Y:S05]  /*4ed0*/  @!P0 NANOSLEEP.SYNCS 0x989680 ;  /* 0x009896800000895d */ /* 0x008fea0003900000 */
[----:B------:R-:W3:Y:S02]  /*4ee0*/  @!P0 SYNCS.PHASECHK.TRANS64 P0, [R0+URZ+0xf8], R2 ;  /* 0x0000f802000085a7 */ /* 0x000ee400080010ff */
[----:B--23--:R-:W-:Y:S05]  /*4ef0*/  @P0 EXIT ;  /* 0x000000000000094d */ /* 0x00cfea0003800000 */
[----:B------:R-:W-:Y:S05]  /*4f00*/  BRA `(.L_x_91) ;  /* 0xfffffffc00e87947 */ /* 0x000fea000383ffff */
.L_x_76:
[----:B------:R-:W-:-:S06]  /*4f10*/  UISETP.GE.AND UP1, UPT, UR8, 0x4, UPT ;  /* 0x000000040800788c */ /* 0x000fcc000bf26270 */
[----:B------:R-:W-:-:S13]  /*4f20*/  PLOP3.LUT P0, PT, PT, PT, UP1, 0x80, 0x8 ;  /* 0x000000000008781c */ /* 0x000fda0003f0f018 */
[----:B------:R-:W-:Y:S05]  /*4f30*/  @!P0 EXIT ;  /* 0x000000000000894d */ /* 0x000fea0003800000 */
[----:B------:R-:W-:Y:S01]  /*4f40*/  BAR.SYNC.DEFER_BLOCKING 0x6, 0xa0 ;  /* 0x0182800000007b1d */ /* 0x000fe20000010000 */
[C---:B------:R-:W-:Y:S01]  /*4f50*/  IMAD.SHL.U32 R2, R101.reuse, 0x20, RZ ;  /* 0x0000002065027824 */ /* 0x040fe200078e00ff */
[C---:B------:R-:W-:Y:S01]  /*4f60*/  SHF.L.U32 R46, R101.reuse, 0x10, RZ ;  /* 0x00000010652e7819 */ /* 0x040fe200000006ff */
[C---:B------:R-:W-:Y:S01]  /*4f70*/  IMAD.SHL.U32 R100, R101.reuse, 0x4, RZ ;  /* 0x0000000465647824 */ /* 0x040fe200078e00ff */
[C---:B------:R-:W-:Y:S01]  /*4f80*/  LOP3.LUT R102, R101.reuse, 0x60, RZ, 0xc0, !PT ;  /* 0x0000006065667812 */ /* 0x040fe200078ec0ff */
[----:B------:R-:W-:Y:S01]  /*4f90*/  HFMA2 R97, -RZ, RZ, 0, 5.9604644775390625e-08 ;  /* 0x00000001ff617431 */ /* 0x000fe200000001ff */
[----:B------:R-:W-:Y:S02]  /*4fa0*/  UMOV UR48, 0x400 ;  /* 0x0000040000307882 */ /* 0x000fe40000000000 */
[----:B------:R-:W1:Y:S01]  /*4fb0*/  LDC R91, c[0x0][0x370] ;  /* 0x0000dc00ff5b7b82 */ /* 0x000e620000000800 */
[----:B------:R-:W-:Y:S01]  /*4fc0*/  ULEA UR48, UR37, UR48, 0x18 ;  /* 0x0000003025307291 */ /* 0x000fe2000f8ec0ff */
[----:B------:R-:W-:Y:S01]  /*4fd0*/  LOP3.LUT R3, R2, 0xc0, RZ, 0xc0, !PT ;  /* 0x000000c002037812 */ /* 0x000fe200078ec0ff */
[----:B------:R-:W-:Y:S01]  /*4fe0*/  HFMA2 R95, -RZ, RZ, 0, 0 ;  /* 0x00000000ff5f7431 */ /* 0x000fe200000001ff */
[----:B------:R-:W-:Y:S01]  /*4ff0*/  LOP3.LUT R99, R101, 0x2, RZ, 0xc0, !PT ;  /* 0x0000000265637812 */ /* 0x000fe200078ec0ff */
[----:B------:R-:W-:Y:S01]  /*5000*/  UIADD3 UR4, UPT, UPT, UR48, 0x200, URZ ;  /* 0x0000020030047890 */ /* 0x000fe2000fffe0ff */
[----:B------:R-:W-:Y:S01]  /*5010*/  LOP3.LUT R100, R3, 0x18, R100, 0xf8, !PT ;  /* 0x0000001803647812 */ /* 0x000fe200078ef864 */
[----:B------:R-:W-:Y:S01]  /*5020*/  IMAD.MOV.U32 R45, RZ, RZ, RZ ;  /* 0x000000ffff2d7224 */ /* 0x000fe200078e00ff */
[----:B------:R-:W2:Y:S01]  /*5030*/  LDC R42, c[0x0][0xb0c] ;  /* 0x0002c300ff2a7b82 */ /* 0x000ea20000000800 */
[----:B------:R-:W-:Y:S01]  /*5040*/  LOP3.LUT R46, R46, 0x600000, RZ, 0xc0, !PT ;  /* 0x006000002e2e7812 */ /* 0x000fe200078ec0ff */
[----:B------:R-:W-:Y:S01]  /*5050*/  IMAD.MOV.U32 R105, RZ, RZ, RZ ;  /* 0x000000ffff697224 */ /* 0x000fe200078e00ff */
[----:B------:R-:W-:Y:S01]  /*5060*/  LOP3.LUT R100, R100, 0xf20, R2, 0xf8, !PT ;  /* 0x00000f2064647812 */ /* 0x000fe200078ef802 */
[----:B------:R-:W-:Y:S01]  /*5070*/  IMAD.U32 R93, RZ, RZ, UR4 ;  /* 0x00000004ff5d7e24 */ /* 0x000fe2000f8e00ff */
[----:B------:R-:W-:Y:S01]  /*5080*/  LOP3.LUT R101, R101, 0x4, RZ, 0xc0, !PT ;  /* 0x0000000465657812 */ /* 0x000fe200078ec0ff */
[----:B------:R-:W4:Y:S01]  /*5090*/  LDCU.64 UR52, c[0x0][0x348] ;  /* 0x00006900ff3477ac */ /* 0x000f220008000a00 */
[----:B------:R-:W-:Y:S01]  /*50a0*/  MOV R96, RZ ;  /* 0x000000ff00607202 */ /* 0x000fe20000000f00 */
[----:B------:R-:W1:Y:S01]  /*50b0*/  LDC R89, c[0x0][0xb20] ;  /* 0x0002c800ff597b82 */ /* 0x000e620000000800 */
[----:B------:R-:W3:Y:S01]  /*50c0*/  LDS R0, [UR48+0x1c0] ;  /* 0x0001c030ff007984 */ /* 0x000ee20008000800 */
[----:B------:R-:W-:Y:S01]  /*50d0*/  IMAD R100, R100, 0x2, R93 ;  /* 0x0000000264647824 */ /* 0x000fe200078e025d */
[----:B------:R-:W1:Y:S03]  /*50e0*/  LDCU.64 UR38, c[0x0][0x888] ;  /* 0x00011100ff2677ac */ /* 0x000e660008000a00 */
[--C-:B------:R-:W-:Y:S01]  /*50f0*/  IMAD R99, R99, -0x10, R100.reuse ;  /* 0xfffffff063637824 */ /* 0x100fe200078e0264 */
[----:B------:R-:W1:Y:S01]  /*5100*/  LDCU.64 UR44, c[0x0][0x890] ;  /* 0x00011200ff2c77ac */ /* 0x000e620008000a00 */
[----:B------:R-:W1:Y:S01]  /*5110*/  LDC R41, c[0x0][0xb30] ;  /* 0x0002cc00ff297b82 */ /* 0x000e620000000800 */
[----:B------:R-:W-:Y:S01]  /*5120*/  IMAD R98, R101, -0x10, R100 ;  /* 0xfffffff065627824 */ /* 0x000fe200078e0264 */
[----:B------:R-:W-:Y:S01]  /*5130*/  UMOV UR49, URZ ;  /* 0x000000ff00317c82 */ /* 0x000fe20008000000 */
[----:B------:R-:W-:-:S05]  /*5140*/  UMOV UR51, URZ ;  /* 0x000000ff00337c82 */ /* 0x000fca0008000000 */
[----:B------:R-:W1:Y:S08]  /*5150*/  LDC.64 R84, c[0x0][0xb10] ;  /* 0x0002c400ff547b82 */ /* 0x000e700000000a00 */
[----:B------:R-:W1:Y:S08]  /*5160*/  LDC.64 R38, c[0x0][0xb18] ;  /* 0x0002c600ff267b82 */ /* 0x000e700000000a00 */
[----:B------:R-:W1:Y:S08]  /*5170*/  LDC.64 R36, c[0x0][0xb28] ;  /* 0x0002ca00ff247b82 */ /* 0x000e700000000a00 */
[----:B------:R-:W1:Y:S01]  /*5180*/  LDC.64 R82, c[0x0][0x8b0] ;  /* 0x00022c00ff527b82 */ /* 0x000e620000000a00 */
[----:B---3--:R-:W-:-:S07]  /*5190*/  IMAD.IADD R46, R0, 0x1, R46 ;  /* 0x00000001002e7824 */ /* 0x008fce00078e022e */
[----:B------:R-:W3:Y:S08]  /*51a0*/  LDC.64 R80, c[0x0][0x8a8] ;  /* 0x00022a00ff507b82 */ /* 0x000ef00000000a00 */
[----:B--2-4-:R-:W1:Y:S02]  /*51b0*/  LDC R90, c[0x0][0x374] ;  /* 0x0000dd00ff5a7b82 */ /* 0x014e640000000800 */
.L_x_135:
[----:B------:R-:W-:Y:S02]  /*51c0*/  LEA R0, R105, UR48, 0x3 ;  /* 0x0000003069007c11 */ /* 0x000fe4000f8e18ff */
[----:B------:R-:W-:Y:S02]  /*51d0*/  SHF.L.U32 R2, R95, 0x1f, RZ ;  /* 0x0000001f5f027819 */ /* 0x000fe400000006ff */
[----:B-1----:R-:W-:Y:S02]  /*51e0*/  LEA R16, R105, UR48, 0x4 ;  /* 0x0000003069107c11 */ /* 0x002fe4000f8e20ff */
[----:B------:R-:W2:Y:S02]  /*51f0*/  SYNCS.PHASECHK.TRANS64.TRYWAIT P0, [R0+URZ+0x110], R2 ;  /* 0x00011002000075a7 */ /* 0x000ea400080011ff */
[----:B--23--:R-:W-:Y:S05]  /*5200*/  @!P0 BRA `(.L_x_92) ;  /* 0x0000004c00348947 */ /* 0x00cfea0003800000 */
.L_x_199:
[----:B------:R-:W4:Y:S01]  /*5210*/  LDC.64 R10, c[0x0][0xb10] ;  /* 0x0002c400ff0a7b82 */ /* 0x000f220000000a00 */
[----:B------:R-:W3:Y:S01]  /*5220*/  LDS.128 R16, [R16+0x1a0] ;  /* 0x0001a00010107984 */ /* 0x000ee20000000c00 */
[----:B-1----:R-:W-:Y:S01]  /*5230*/  ISETP.NE.AND P1, PT, R41, 0x1, PT ;  /* 0x000000012900780c */ /* 0x002fe20003f25270 */
[----:B--2---:R-:W-:Y:S01]  /*5240*/  VIADD R0, R0, 0x120 ;  /* 0x0000012000007836 */ /* 0x004fe20000000000 */
[----:B------:R-:W-:Y:S04]  /*5250*/  ISETP.GE.AND P0, PT, R40, 0x1, PT ;  /* 0x000000012800780c */ /* 0x000fe80003f06270 */
[----:B------:R-:W1:Y:S01]  /*5260*/  LDC.64 R8, c[0x0][0xb18] ;  /* 0x0002c600ff087b82 */ /* 0x000e620000000a00 */
[----:B------:R-:W-:Y:S01]  /*5270*/  PRMT R0, RZ, 0x654, R0 ;  /* 0x00000654ff007816 */ /* 0x000fe20000000000 */
[----:B------:R-:W-:Y:S01]  /*5280*/  @!PT LDS RZ, [RZ] ;  /* 0x00000000fffff984 */ /* 0x000fe20000000800 */
[----:B------:R-:W-:Y:S01]  /*5290*/  @!PT LDS RZ, [RZ] ;  /* 0x00000000fffff984 */ /* 0x000fe20000000800 */
[----:B------:R-:W-:Y:S01]  /*52a0*/  @!PT LDS RZ, [RZ] ;  /* 0x00000000fffff984 */ /* 0x000fe20000000800 */
[----:B------:R-:W-:Y:S01]  /*52b0*/  @!PT LDS RZ, [RZ] ;  /* 0x00000000fffff984 */ /* 0x000fe20000000800 */
[----:B------:R2:W-:Y:S06]  /*52c0*/  MEMBAR.ALL.CTA ;  /* 0x0000000000007992 */ /* 0x0005ec0000008000 */
[----:B--2---:R-:W2:Y:S01]  /*52d0*/  FENCE.VIEW.ASYNC.S ;  /* 0x00000000000073c6 */ /* 0x004ea20000000000 */
[----:B------:R-:W1:Y:S08]  /*52e0*/  @!P1 LDC R12, c[0x0][0xb20] ;  /* 0x0002c800ff0c9b82 */ /* 0x000e700000000800 */
[----:B------:R-:W1:Y:S01]  /*52f0*/  @!P1 LDC R7, c[0x0][0xb0c] ;  /* 0x0002c300ff079b82 */ /* 0x000e620000000800 */
[----:B--2---:R2:W-:Y:S01]  /*5300*/  SYNCS.ARRIVE.TRANS64.RED.A1T0 RZ, [R0+URZ], RZ ;  /* 0x000000ff00ff79a7 */ /* 0x0045e200081004ff */
[----:B---3--:R-:W-:Y:S04]  /*5310*/  LOP3.LUT P4, RZ, R18, 0x1, RZ, 0xc0, !PT ;  /* 0x0000000112ff7812 */ /* 0x008fe8000788c0ff */
[----:B------:R-:W-:Y:S09]  /*5320*/  P2R R103, PR, RZ, 0x10 ;  /* 0x00000010ff677803 */ /* 0x000ff20000000000 */
[----:B------:R-:W-:Y:S02]  /*5330*/  @P4 MOV R44, R16 ;  /* 0x00000010002c4202 */ /* 0x000fe40000000f00 */
[----:B------:R-:W-:Y:S01]  /*5340*/  @P4 LOP3.LUT R43, R17, 0xffff, RZ, 0xc0, !PT ;  /* 0x0000ffff112b4812 */ /* 0x000fe200078ec0ff */
[----:B--2-4-:R-:W-:Y:S06]  /*5350*/  @!P0 BRA `(.L_x_93) ;  /* 0x0000000000a48947 */ /* 0x014fec0003800000 */
[----:B------:R-:W-:Y:S01]  /*5360*/  IMAD.HI.U32 R0, R90, R39, RZ ;  /* 0x000000275a007227 */ /* 0x000fe200078e00ff */
[----:B------:R-:W-:Y:S02]  /*5370*/  ISETP.NE.AND P0, PT, R38, 0x1, PT ;  /* 0x000000012600780c */ /* 0x000fe40003f05270 */
[----:B------:R-:W-:Y:S01]  /*5380*/  ISETP.NE.AND P2, PT, R40, 0x1, PT ;  /* 0x000000012800780c */ /* 0x000fe20003f45270 */
[----:B------:R-:W-:Y:S01]  /*5390*/  IMAD.HI.U32 R4, R91, R84, RZ ;  /* 0x000000545b047227 */ /* 0x000fe200078e00ff */
[----:B------:R-:W-:Y:S02]  /*53a0*/  SHF.R.U32.HI R0, RZ, R89, R0 ;  /* 0x00000059ff007219 */ /* 0x000fe40000011600 */
[----:B------:R-:W-:Y:S01]  /*53b0*/  ISETP.NE.AND P3, PT, R42, 0x1, PT ;  /* 0x000000012a00780c */ /* 0x000fe20003f65270 */
[----:B------:R-:W-:Y:S01]  /*53c0*/  IMAD.HI.U32 R6, R43, R39, RZ ;  /* 0x000000272b067227 */ /* 0x000fe200078e00ff */
[-C--:B------:R-:W-:Y:S02]  /*53d0*/  SHF.R.U32.HI R4, RZ, R85.reuse, R4 ;  /* 0x00000055ff047219 */ /* 0x080fe40000011604 */
[----:B------:R-:W-:Y:S01]  /*53e0*/  SEL R0, R90, R0, !P0 ;  /* 0x000000005a007207 */ /* 0x000fe20004000000 */
[----:B------:R-:W-:Y:S01]  /*53f0*/  IMAD.HI.U32 R5, R44, R84, RZ ;  /* 0x000000542c057227 */ /* 0x000fe200078e00ff */
[----:B------:R-:W-:Y:S03]  /*5400*/  SEL R4, R91, R4, !P3 ;  /* 0x000000045b047207 */ /* 0x000fe60005800000 */
[-C--:B------:R-:W-:Y:S01]  /*5410*/  IMAD.HI.U32 R3, R0, R36.reuse, RZ ;  /* 0x0000002400037227 */ /* 0x080fe200078e00ff */
[----:B------:R-:W-:Y:S03]  /*5420*/  SHF.R.U32.HI R5, RZ, R85, R5 ;  /* 0x00000055ff057219 */ /* 0x000fe60000011605 */
[----:B------:R-:W-:Y:S01]  /*5430*/  IMAD.HI.U32 R2, R4, R36, RZ ;  /* 0x0000002404027227 */ /* 0x000fe200078e00ff */
[----:B------:R-:W-:Y:S02]  /*5440*/  @P2 SHF.R.U32.HI R0, RZ, R37, R3 ;  /* 0x00000025ff002219 */ /* 0x000fe40000011603 */
[----:B------:R-:W-:Y:S02]  /*5450*/  SHF.R.U32.HI R3, RZ, R89, R6 ;  /* 0x00000059ff037219 */ /* 0x000fe40000011606 */
[----:B------:R-:W-:Y:S01]  /*5460*/  @P2 SHF.R.U32.HI R4, RZ, R37, R2 ;  /* 0x00000025ff042219 */ /* 0x000fe20000011602 */
[----:B------:R-:W-:Y:S01]  /*5470*/  IMAD R0, R40, R0, RZ ;  /* 0x0000000028007224 */ /* 0x000fe200078e02ff */
[----:B------:R-:W-:Y:S02]  /*5480*/  SEL R3, R43, R3, !P0 ;  /* 0x000000032b037207 */ /* 0x000fe40004000000 */
[----:B------:R-:W-:Y:S01]  /*5490*/  SEL R2, R44, R5, !P3 ;  /* 0x000000052c027207 */ /* 0x000fe20005800000 */
[----:B------:R-:W-:Y:S01]  /*54a0*/  IMAD R5, R40, R4, RZ ;  /* 0x0000000428057224 */ /* 0x000fe200078e02ff */
[C---:B------:R-:W-:Y:S01]  /*54b0*/  ISETP.GE.AND P0, PT, R3.reuse, R0, PT ;  /* 0x000000000300720c */ /* 0x040fe20003f06270 */
[C---:B------:R-:W-:Y:S03]  /*54c0*/  IMAD.HI.U32 R0, R3.reuse, R36, RZ ;  /* 0x0000002403007227 */ /* 0x040fe600078e00ff */
[C---:B------:R-:W-:Y:S02]  /*54d0*/  ISETP.GE.OR P0, PT, R2.reuse, R5, P0 ;  /* 0x000000050200720c */ /* 0x040fe40000706670 */
[----:B------:R-:W-:Y:S04]  /*54e0*/  SHF.R.U32.HI R0, RZ, R37, R0 ;  /* 0x00000025ff007219 */ /* 0x000fe80000011600 */
[C---:B------:R-:W-:Y:S05]  /*54f0*/  SEL R6, R3.reuse, R0, !P2 ;  /* 0x0000000003067207 */ /* 0x040fea0005000000 */
        /* <DEDUP_REMOVED lines=14> */
[----:B------:R-:W-:Y:S07]  /*55e0*/  IMAD R43, R3, R38, R43 ;  /* 0x00000026032b7224 */ /* 0x000fee00078e022b */
.L_x_93:
[----:B-1----:R-:W-:Y:S01]  /*55f0*/  @!P1 ISETP.NE.AND P0, PT, R8, 0x1, PT ;  /* 0x000000010800980c */ /* 0x002fe20003f05270 */
[----:B------:R-:W-:Y:S01]  /*5600*/  @!P1 IMAD.HI.U32 R2, R43, R9, RZ ;  /* 0x000000092b029227 */ /* 0x000fe200078e00ff */
[----:B------:R-:W-:Y:S01]  /*5610*/  R2UR UR42, R15 ;  /* 0x000000000f2a72ca */ /* 0x000fe200000e0000 */
[----:B------:R-:W-:Y:S01]  /*5620*/  BSSY.RECONVERGENT B6, `(.L_x_94) ;  /* 0x0000031000067945 */ /* 0x000fe20003800200 */
[----:B------:R-:W-:Y:S01]  /*5630*/  R2UR UR41, R14 ;  /* 0x000000000e2972ca */ /* 0x000fe200000e0000 */
[C---:B------:R-:W-:Y:S01]  /*5640*/  @!P1 IMAD.HI.U32 R0, R44.reuse, R10, RZ ;  /* 0x0000000a2c009227 */ /* 0x040fe200078e00ff */
[----:B------:R-:W-:Y:S02]  /*5650*/  @!P1 SHF.R.U32.HI R2, RZ, R12, R2 ;  /* 0x0000000cff029219 */ /* 0x000fe40000011602 */
[----:B------:R-:W-:Y:S01]  /*5660*/  @!P1 ISETP.NE.AND P2, PT, R7, 0x1, PT ;  /* 0x000000010700980c */ /* 0x000fe20003f45270 */
[----:B------:R-:W-:Y:S01]  /*5670*/  VIADD R105, R105, 0x1 ;  /* 0x0000000169697836 */ /* 0x000fe20000000000 */
[----:B------:R-:W-:Y:S02]  /*5680*/  @!P1 SEL R2, R43, R2, !P0 ;  /* 0x000000022b029207 */ /* 0x000fe40004000000 */
[----:B------:R-:W-:Y:S02]  /*5690*/  @!P1 SHF.R.U32.HI R0, RZ, R11, R0 ;  /* 0x0000000bff009219 */ /* 0x000fe40000011600 */
[----:B------:R-:W-:Y:S01]  /*56a0*/  LOP3.LUT P0, RZ, R93, 0x1b0, RZ, 0xc0, !PT ;  /* 0x000001b05dff7812 */ /* 0x000fe2000780c0ff */
[----:B------:R-:W-:Y:S01]  /*56b0*/  USHF.L.U32 UR42, UR42, 0x7, URZ ;  /* 0x000000072a2a7899 */ /* 0x000fe200080006ff */
[----:B------:R-:W-:Y:S01]  /*56c0*/  @!P1 SEL R3, R44, R0, !P2 ;  /* 0x000000002c039207 */ /* 0x000fe20005000000 */
[----:B------:R-:W-:Y:S01]  /*56d0*/  USHF.L.U32 UR41, UR41, 0x7, URZ ;  /* 0x0000000729297899 */ /* 0x000fe200080006ff */
[----:B------:R-:W-:Y:S03]  /*56e0*/  @P4 SHF.R.U32.HI R94, RZ, 0x10, R17 ;  /* 0x00000010ff5e4819 */ /* 0x000fe60000011611 */
[----:B------:R-:W-:Y:S02]  /*56f0*/  @!P1 IMAD.IADD R0, R2, 0x1, -R3 ;  /* 0x0000000102009824 */ /* 0x000fe400078e0a03 */
[----:B------:R-:W-:Y:S02]  /*5700*/  @!P1 IMAD.IADD R2, R3, 0x1, -R2 ;  /* 0x0000000103029824 */ /* 0x000fe400078e0a02 */
[----:B------:R-:W-:Y:S02]  /*5710*/  @!P1 IMAD R44, R0, R7, R44 ;  /* 0x00000007002c9224 */ /* 0x000fe400078e022c */
[----:B------:R-:W-:Y:S01]  /*5720*/  @!P1 IMAD R43, R2, R8, R43 ;  /* 0x00000008022b9224 */ /* 0x000fe200078e022b */
[----:B------:R-:W-:Y:S06]  /*5730*/  @!P0 BRA `(.L_x_95) ;  /* 0x00000000007c8947 */ /* 0x000fec0003800000 */
[----:B------:R-:W1:Y:S01]  /*5740*/  LDCU.64 UR8, c[0x4][0x80] ;  /* 0x01001000ff0877ac */ /* 0x000e620008000a00 */
[----:B------:R-:W-:Y:S01]  /*5750*/  MOV R2, 0x0 ;  /* 0x0000000000027802 */ /* 0x000fe20000000f00 */
[----:B------:R-:W-:Y:S02]  /*5760*/  HFMA2 R12, -RZ, RZ, 0, 5.9604644775390625e-08 ;  /* 0x00000001ff0c7431 */ /* 0x000fe400000001ff */
[----:B------:R-:W-:Y:S01]  /*5770*/  IMAD.MOV.U32 R8, RZ, RZ, 0x70 ;  /* 0x00000070ff087424 */ /* 0x000fe200078e00ff */
[----:B------:R2:W3:Y:S01]  /*5780*/  LDC.64 R14, c[0x4][R2] ;  /* 0x01000000020e7b82 */ /* 0x0004e20000000a00 */
[----:B------:R-:W4:Y:S01]  /*5790*/  LDCU.64 UR6, c[0x4][0x88] ;  /* 0x01001100ff0677ac */ /* 0x000f220008000a00 */
[----:B------:R-:W-:Y:S01]  /*57a0*/  IMAD.MOV.U32 R13, RZ, RZ, RZ ;  /* 0x000000ffff0d7224 */ /* 0x000fe200078e00ff */
[----:B------:R-:W2:Y:S01]  /*57b0*/  LDCU.64 UR4, c[0x4][0x8] ;  /* 0x01000100ff0477ac */ /* 0x000ea20008000a00 */
[----:B-1----:R-:W-:Y:S01]  /*57c0*/  MOV R5, UR9 ;  /* 0x0000000900057c02 */ /* 0x002fe20008000f00 */
[----:B------:R-:W-:Y:S01]  /*57d0*/  IMAD.U32 R4, RZ, RZ, UR8 ;  /* 0x00000008ff047e24 */ /* 0x000fe2000f8e00ff */
[----:B----4-:R-:W-:Y:S01]  /*57e0*/  MOV R7, UR7 ;  /* 0x0000000700077c02 */ /* 0x010fe20008000f00 */
[----:B------:R-:W-:Y:S01]  /*57f0*/  IMAD.U32 R6, RZ, RZ, UR6 ;  /* 0x00000006ff067e24 */ /* 0x000fe2000f8e00ff */
[----:B--2---:R-:W-:Y:S01]  /*5800*/  MOV R11, UR5 ;  /* 0x00000005000b7c02 */ /* 0x004fe20008000f00 */
[----:B------:R-:W-:Y:S02]  /*5810*/  IMAD.U32 R10, RZ, RZ, UR4 ;  /* 0x00000004ff0a7e24 */ /* 0x000fe4000f8e00ff */
[----:B------:R-:W-:Y:S07]  /*5820*/  LEPC R20, `(.L_x_96) ;  /* 0x000000001014794e */ /* 0x000fee0000000000 */
[----:B---3-5:R-:W-:Y:S05]  /*5830*/  CALL.ABS.NOINC R14 ;  /* 0x000000000e007343 */ /* 0x028fea0003c00000 */
.L_x_96:
[----:B------:R-:W1:Y:S01]  /*5840*/  LDCU.64 UR8, c[0x4][0x80] ;  /* 0x01001000ff0877ac */ /* 0x000e620008000a00 */
[----:B------:R-:W2:Y:S01]  /*5850*/  LDC.64 R2, c[0x4][R2] ;  /* 0x0100000002027b82 */ /* 0x000ea20000000a00 */
[----:B------:R-:W-:Y:S02]  /*5860*/  HFMA2 R12, -RZ, RZ, 0, 5.9604644775390625e-08 ;  /* 0x00000001ff0c7431 */ /* 0x000fe400000001ff */
[----:B------:R-:W-:Y:S02]  /*5870*/  IMAD.MOV.U32 R8, RZ, RZ, 0x70 ;  /* 0x00000070ff087424 */ /* 0x000fe400078e00ff */
[----:B------:R-:W-:Y:S01]  /*5880*/  IMAD.MOV.U32 R13, RZ, RZ, RZ ;  /* 0x000000ffff0d7224 */ /* 0x000fe200078e00ff */
[----:B------:R-:W3:Y:S01]  /*5890*/  LDCU.64 UR6, c[0x4][0x88] ;  /* 0x01001100ff0677ac */ /* 0x000ee20008000a00 */
[----:B------:R-:W4:Y:S01]  /*58a0*/  LDCU.64 UR4, c[0x4][0x8] ;  /* 0x01000100ff0477ac */ /* 0x000f220008000a00 */
[----:B-1----:R-:W-:Y:S02]  /*58b0*/  MOV R4, UR8 ;  /* 0x0000000800047c02 */ /* 0x002fe40008000f00 */
[----:B------:R-:W-:Y:S02]  /*58c0*/  MOV R5, UR9 ;  /* 0x0000000900057c02 */ /* 0x000fe40008000f00 */
[----:B---3--:R-:W-:Y:S01]  /*58d0*/  MOV R7, UR7 ;  /* 0x0000000700077c02 */ /* 0x008fe20008000f00 */
[----:B------:R-:W-:Y:S01]  /*58e0*/  IMAD.U32 R6, RZ, RZ, UR6 ;  /* 0x00000006ff067e24 */ /* 0x000fe2000f8e00ff */
[----:B----4-:R-:W-:Y:S01]  /*58f0*/  MOV R11, UR5 ;  /* 0x00000005000b7c02 */ /* 0x010fe20008000f00 */
[----:B------:R-:W-:Y:S02]  /*5900*/  IMAD.U32 R10, RZ, RZ, UR4 ;  /* 0x00000004ff0a7e24 */ /* 0x000fe4000f8e00ff */
[----:B------:R-:W-:Y:S07]  /*5910*/  LEPC R20, `(.L_x_95) ;  /* 0x000000001014794e */ /* 0x000fee0000000000 */
[----:B--2---:R-:W-:Y:S05]  /*5920*/  CALL.ABS.NOINC R2 ;  /* 0x0000000002007343 */ /* 0x004fea0003c00000 */
.L_x_95:
[----:B------:R-:W-:Y:S05]  /*5930*/  BSYNC.RECONVERGENT B6 ;  /* 0x0000000000067941 */ /* 0x000fea0003800200 */
.L_x_94:
[----:B------:R-:W-:Y:S01]  /*5940*/  ISETP.NE.U32.AND P4, PT, R82, RZ, PT ;  /* 0x000000ff5200720c */ /* 0x000fe20003f85070 */
[----:B------:R-:W-:Y:S01]  /*5950*/  UISETP.NE.AND UP2, UPT, UR50, URZ, UPT ;  /* 0x000000ff3200728c */ /* 0x000fe2000bf45270 */
[----:B------:R-:W-:Y:S01]  /*5960*/  ISETP.NE.U32.AND P2, PT, RZ, UR38, PT ;  /* 0x00000026ff007c0c */ /* 0x000fe2000bf45070 */
[----:B------:R-:W-:Y:S01]  /*5970*/  UISETP.NE.U32.AND UP1, UPT, UR44, URZ, UPT ;  /* 0x000000ff2c00728c */ /* 0x000fe2000bf25070 */
[----:B------:R-:W-:Y:S01]  /*5980*/  ISETP.NE.AND.EX P4, PT, R83, RZ, PT, P4 ;  /* 0x000000ff5300720c */ /* 0x000fe20003f85340 */
[----:B------:R-:W-:Y:S01]  /*5990*/  UPLOP3.LUT UP0, UPT, UPT, UPT, UPT, 0x40, 0x4 ;  /* 0x000000000004789c */ /* 0x000fe20003f0e870 */
[----:B------:R-:W-:Y:S01]  /*59a0*/  ISETP.NE.AND.EX P2, PT, RZ, UR39, PT, P2 ;  /* 0x00000027ff007c0c */ /* 0x000fe2000bf45320 */
[----:B------:R-:W-:Y:S01]  /*59b0*/  UISETP.NE.AND.EX UP1, UPT, UR45, URZ, UPT, UP1 ;  /* 0x000000ff2d00728c */ /* 0x000fe2000bf25310 */
[----:B------:R-:W-:Y:S04]  /*59c0*/  PLOP3.LUT P1, PT, PT, PT, UP2, 0x80, 0x8 ;  /* 0x000000000008781c */ /* 0x000fe80003f2f028 */
[----:B------:R-:W-:Y:S06]  /*59d0*/  @UP2 UPLOP3.LUT UP0, UPT, UPT, UPT, UP1, 0x80, 0x8 ;  /* 0x000000000008289c */ /* 0x000fec0003f0f010 */
[----:B------:R-:W-:Y:S01]  /*59e0*/  PLOP3.LUT P0, PT, PT, PT, UP0, 0x80, 0x8 ;  /* 0x000000000008781c */ /* 0x000fe20003f0f008 */
[----:B------:R-:W-:Y:S01]  /*59f0*/  @!UPT UIADD3 URZ, UPT, UPT, URZ, URZ, URZ ;  /* 0x000000fffffff290 */ /* 0x000fe2000fffe0ff */
[----:B------:R-:W-:Y:S11]  /*5a00*/  BRA.U !UP1, `(.L_x_97) ;  /* 0x0000000109387547 */ /* 0x000ff6000b800000 */
[----:B------:R-:W-:Y:S01]  /*5a10*/  UISETP.NE.U32.AND UP0, UPT, UR38, URZ, UPT ;  /* 0x000000ff2600728c */ /* 0x000fe2000bf05070 */
[----:B------:R-:W-:Y:S02]  /*5a20*/  HFMA2 R0, -RZ, RZ, 0, 5.9604644775390625e-08 ;  /* 0x00000001ff007431 */ /* 0x000fe400000001ff */
[----:B------:R-:W-:Y:S01]  /*5a30*/  IMAD.MOV.U32 R88, RZ, RZ, 0x1 ;  /* 0x00000001ff587424 */ /* 0x000fe200078e00ff */
[----:B------:R-:W-:Y:S06]  /*5a40*/  UISETP.NE.AND.EX UP0, UPT, UR39, URZ, UPT, UP0 ;  /* 0x000000ff2700728c */ /* 0x000fec000bf05300 */
[----:B------:R-:W-:Y:S05]  /*5a50*/  PLOP3.LUT P3, PT, PT, PT, UP0, 0x80, 0x8 ;  /* 0x000000000008781c */ /* 0x000fea0003f6f008 */
[----:B------:R-:W1:Y:S01]  /*5a60*/  @UP0 LDCU.64 UR6, c[0x0][0x888] ;  /* 0x00011100ff0607ac */ /* 0x000e620008000a00 */
[----:B------:R-:W-:Y:S07]  /*5a70*/  @UP0 UIMAD UR4, UR36, UR44, URZ ;  /* 0x0000002c240402a4 */ /* 0x000fee000f8e02ff */
[----:B------:R-:W-:Y:S01]  /*5a80*/  @!P3 PRMT R88, R0, 0x7610, R88 ;  /* 0x000076100058b816 */ /* 0x000fe20000000058 */
[----:B-1----:R-:W-:Y:S03]  /*5a90*/  @UP0 UIMAD.WIDE UR6, UR4, 0x4, UR6 ;  /* 0x00000004040608a5 */ /* 0x002fe6000f8e0206 */
[----:B------:R-:W1:Y:S03]  /*5aa0*/  @!UP0 LDCU UR4, c[0x0][0x880] ;  /* 0x00011000ff0487ac */ /* 0x000e660008000800 */
[----:B------:R-:W-:Y:S01]  /*5ab0*/  IMAD.U32 R2, RZ, RZ, UR6 ;  /* 0x00000006ff027e24 */ /* 0x000fe2000f8e00ff */
[----:B------:R-:W-:Y:S05]  /*5ac0*/  MOV R3, UR7 ;  /* 0x0000000700037c02 */ /* 0x000fea0008000f00 */
[----:B-----5:R2:W5:Y:S02]  /*5ad0*/  @P3 LDG.E R49, desc[UR46][R2.64] ;  /* 0x0000002e02313981 */ /* 0x020564000c1e1900 */
[----:B-12---:R-:W-:Y:S02]  /*5ae0*/  @!P3 IMAD.U32 R49, RZ, RZ, UR4 ;  /* 0x00000004ff31be24 */ /* 0x006fe4000f8e00ff */
.L_x_97:
[----:B------:R-:W-:Y:S05]  /*5af0*/  @!P4 BRA `(.L_x_98) ;  /* 0x000000000020c947 */ /* 0x000fea0003800000 */
[----:B------:R-:W-:Y:S04]  /*5b00*/  ISETP.NE.U32.AND P3, PT, R80, RZ, PT ;  /* 0x000000ff5000720c */ /* 0x000fe80003f65070 */
[----:B------:R-:W-:Y:S11]  /*5b10*/  ISETP.NE.AND.EX P3, PT, R81, RZ, PT, P3 ;  /* 0x000000ff5100720c */ /* 0x000ff60003f65330 */
[----:B------:R-:W-:Y:S02]  /*5b20*/  @!UPT UIADD3 URZ, UPT, UPT, URZ, URZ, URZ ;  /* 0x000000fffffff290 */ /* 0x000fe4000fffe0ff */
[----:B------:R-:W1:Y:S01]  /*5b30*/  @P3 LDC.64 R2, c[0x0][0x8a8] ;  /* 0x00022a00ff023b82 */ /* 0x000e620000000a00 */
[----:B------:R-:W-:Y:S04]  /*5b40*/  @P3 IMAD R0, R82, UR36, RZ ;  /* 0x0000002452003c24 */ /* 0x000fe8000f8e02ff */
[----:B-1----:R-:W-:Y:S05]  /*5b50*/  @P3 IMAD.WIDE R2, R0, 0x4, R2 ;  /* 0x0000000400023825 */ /* 0x002fea00078e0202 */
[----:B-----5:R1:W5:Y:S02]  /*5b60*/  @P3 LDG.E R47, desc[UR46][R2.64] ;  /* 0x0000002e022f3981 */ /* 0x020364000c1e1900 */
[----:B-1----:R-:W2:Y:S02]  /*5b70*/  @!P3 LDC R47, c[0x0][0x8a0] ;  /* 0x00022800ff2fbb82 */ /* 0x002ea40000000800 */
.L_x_98:
[----:B-----5:R-:W-:Y:S01]  /*5b80*/  FSETP.NEU.AND P3, PT, R49, RZ, PT ;  /* 0x000000ff3100720b */ /* 0x020fe20003f6d000 */
[----:B------:R-:W-:Y:S01]  /*5b90*/  BSSY B1, `(.L_x_99) ;  /* 0x0000039000017945 */ /* 0x000fe20003800000 */
[----:B------:R-:W-:Y:S01]  /*5ba0*/  SEL R3, RZ, 0xffffffff, P2 ;  /* 0xffffffffff037807 */ /* 0x000fe20001000000 */
[----:B------:R-:W-:Y:S01]  /*5bb0*/  IMAD.MOV.U32 R66, RZ, RZ, 0x1 ;  /* 0x00000001ff427424 */ /* 0x000fe200078e00ff */
[----:B------:R-:W-:Y:S01]  /*5bc0*/  @P1 LOP3.LUT P2, RZ, R88, 0xff, RZ, 0xc0, !PT ;  /* 0x000000ff58ff1812 */ /* 0x000fe2000784c0ff */
[----:B------:R-:W-:Y:S01]  /*5bd0*/  IMAD R48, R45, 0x80, R46 ;  /* 0x000000802d307824 */ /* 0x000fe200078e022e */
[----:B------:R-:W-:Y:S01]  /*5be0*/  @P1 SEL R0, RZ, 0xffffffff, P3 ;  /* 0xffffffffff001807 */ /* 0x000fe20001800000 */
[----:B------:R-:W-:Y:S01]  /*5bf0*/  IMAD R106, R101, -0x10, R99 ;  /* 0xfffffff0656a7824 */ /* 0x000fe200078e0263 */
[----:B------:R-:W-:Y:S01]  /*5c00*/  LOP3.LUT R97, R97, 0x1, RZ, 0x3c, !PT ;  /* 0x0000000161617812 */ /* 0x000fe200078e3cff */
[----:B------:R-:W-:Y:S01]  /*5c10*/  IMAD.MOV.U32 R65, RZ, RZ, RZ ;  /* 0x000000ffff417224 */ /* 0x000fe200078e00ff */
[----:B------:R-:W-:Y:S02]  /*5c20*/  @P0 SEL R0, R3, R0, !P2 ;  /* 0x0000000003000207 */ /* 0x000fe40005000000 */
[----:B------:R-:W-:Y:S02]  /*5c30*/  CS2R R78, SRZ ;  /* 0x00000000004e7805 */ /* 0x000fe4000001ff00 */
[----:B------:R-:W-:Y:S02]  /*5c40*/  LEA R64, R45, UR48, 0x3 ;  /* 0x000000302d407c11 */ /* 0x000fe4000f8e18ff */
[----:B------:R-:W-:Y:S02]  /*5c50*/  CS2R R76, SRZ ;  /* 0x00000000004c7805 */ /* 0x000fe4000001ff00 */
[----:B------:R-:W-:Y:S02]  /*5c60*/  @P1 LOP3.LUT R0, R0, 0x1, RZ, 0xc0, !PT ;  /* 0x0000000100001812 */ /* 0x000fe400078ec0ff */
[----:B------:R-:W-:Y:S02]  /*5c70*/  CS2R R70, SRZ ;  /* 0x0000000000467805 */ /* 0x000fe4000001ff00 */
[----:B------:R-:W-:Y:S02]  /*5c80*/  PLOP3.LUT P2, PT, PT, PT, UP1, 0x80, 0x8 ;  /* 0x000000000008781c */ /* 0x000fe40003f4f018 */
[----:B------:R-:W-:Y:S02]  /*5c90*/  CS2R R68, SRZ ;  /* 0x0000000000447805 */ /* 0x000fe4000001ff00 */
[----:B------:R-:W-:Y:S02]  /*5ca0*/  ISETP.NE.U32.OR P5, PT, R0, 0x1, !P1 ;  /* 0x000000010000780c */ /* 0x000fe40004fa5470 */
[----:B------:R-:W-:Y:S02]  /*5cb0*/  CS2R R62, SRZ ;  /* 0x00000000003e7805 */ /* 0x000fe4000001ff00 */
[----:B------:R-:W-:Y:S02]  /*5cc0*/  LOP3.LUT P4, R104, R88, 0xff, RZ, 0xc0, !PT ;  /* 0x000000ff58687812 */ /* 0x000fe4000788c0ff */
[----:B------:R-:W-:Y:S02]  /*5cd0*/  CS2R R60, SRZ ;  /* 0x00000000003c7805 */ /* 0x000fe4000001ff00 */
[----:B------:R-:W-:Y:S02]  /*5ce0*/  SEL R2, RZ, 0xffffffff, P3 ;  /* 0xffffffffff027807 */ /* 0x000fe40001800000 */
[----:B------:R-:W-:Y:S02]  /*5cf0*/  CS2R R58, SRZ ;  /* 0x00000000003a7805 */ /* 0x000fe4000001ff00 */
[----:B------:R-:W-:Y:S02]  /*5d00*/  P2R R107, PR, RZ, 0x20 ;  /* 0x00000020ff6b7803 */ /* 0x000fe40000000000 */
[----:B------:R-:W-:Y:S02]  /*5d10*/  CS2R R56, SRZ ;  /* 0x0000000000387805 */ /* 0x000fe4000001ff00 */
[----:B------:R-:W-:Y:S02]  /*5d20*/  @P2 SEL R2, R3, R2, !P4 ;  /* 0x0000000203022207 */ /* 0x000fe40006000000 */
[----:B------:R-:W-:Y:S02]  /*5d30*/  @P5 SHF.L.U32 R0, R97, 0x1f, RZ ;  /* 0x0000001f61005819 */ /* 0x000fe400000006ff */
[----:B------:R-:W-:Y:S02]  /*5d40*/  LOP3.LUT R2, R2, 0x1, RZ, 0xc0, !PT ;  /* 0x0000000102027812 */ /* 0x000fe400078ec0ff */
[----:B------:R1:W3:Y:S02]  /*5d50*/  @P5 SYNCS.PHASECHK.TRANS64.TRYWAIT P1, [UR48+0xc0], R0 ;  /* 0x0000c000ff0055a7 */ /* 0x0002e40008021130 */
[----:B------:R-:W-:Y:S04]  /*5d60*/  ISETP.NE.U32.AND P2, PT, R2, 0x1, PT ;  /* 0x000000010200780c */ /* 0x000fe80003f45070 */
[----:B------:R-:W-:Y:S02]  /*5d70*/  P2R R67, PR, RZ, 0x4 ;  /* 0x00000004ff437803 */ /* 0x000fe40000000000 */
[----:B-1----:R-:W-:Y:S04]  /*5d80*/  SHF.L.U32 R0, R96, 0x1f, RZ ;  /* 0x0000001f60007819 */ /* 0x002fe800000006ff */
[----:B------:R1:W4:Y:S01]  /*5d90*/  SYNCS.PHASECHK.TRANS64.TRYWAIT P0, [R64+URZ+0x130], R0 ;  /* 0x00013000400075a7 */ /* 0x00032200080011ff */
[----:B---3--:R-:W-:Y:S01]  /*5da0*/  @P5 SEL R66, RZ, 0x1, !P1 ;  /* 0x00000001ff425807 */ /* 0x008fe20004800000 */
[----:B-1----:R-:W-:Y:S06]  /*5db0*/  @!P5 BRA `(.L_x_100) ;  /* 0x000000000058d947 */ /* 0x002fec0003800000 */
[----:B------:R-:W-:Y:S01]  /*5dc0*/  IMAD.MOV.U32 R79, RZ, RZ, RZ ;  /* 0x000000ffff4f7224 */ /* 0x000fe200078e00ff */
[----:B------:R-:W-:Y:S01]  /*5dd0*/  ISETP.NE.AND P1, PT, R66, RZ, PT ;  /* 0x000000ff4200720c */ /* 0x000fe20003f25270 */
[----:B------:R-:W-:Y:S01]  /*5de0*/  BSSY B0, `(.L_x_101) ;  /* 0x000000c000007945 */ /* 0x000fe20003800000 */
[----:B------:R-:W-:Y:S02]  /*5df0*/  CS2R R58, SRZ ;  /* 0x00000000003a7805 */ /* 0x000fe4000001ff00 */
[----:B------:R-:W-:Y:S02]  /*5e00*/  CS2R R56, SRZ ;  /* 0x0000000000387805 */ /* 0x000fe4000001ff00 */
[----:B------:R-:W-:Y:S02]  /*5e10*/  CS2R R62, SRZ ;  /* 0x00000000003e7805 */ /* 0x000fe4000001ff00 */
[----:B------:R-:W-:Y:S02]  /*5e20*/  CS2R R60, SRZ ;  /* 0x00000000003c7805 */ /* 0x000fe4000001ff00 */
[----:B------:R-:W-:Y:S02]  /*5e30*/  CS2R R70, SRZ ;  /* 0x0000000000467805 */ /* 0x000fe4000001ff00 */
[----:B------:R-:W-:Y:S02]  /*5e40*/  CS2R R68, SRZ ;  /* 0x0000000000447805 */ /* 0x000fe4000001ff00 */
[----:B------:R-:W-:Y:S01]  /*5e50*/  CS2R R76, SRZ ;  /* 0x00000000004c7805 */ /* 0x000fe2000001ff00 */
[----:B------:R-:W-:Y:S06]  /*5e60*/  @P1 BRA `(.L_x_102) ;  /* 0x00000000000c1947 */ /* 0x000fec0003800000 */
[----:B------:R-:W-:Y:S04]  /*5e70*/  SHF.L.U32 R3, R97, 0x1f, RZ ;  /* 0x0000001f61037819 */ /* 0x000fe800000006ff */
[----:B------:R-:W1:Y:S02]  /*5e80*/  SYNCS.PHASECHK.TRANS64.TRYWAIT P1, [UR48+0xc0], R3 ;  /* 0x0000c003ff0075a7 */ /* 0x000e640008021130 */
[----:B-1----:R-:W-:Y:S05]  /*5e90*/  @!P1 BRA `(.L_x_103) ;  /* 0x0000004000249947 */ /* 0x002fea0003800000 */
.L_x_102:
[----:B------:R-:W-:Y:S05]  /*5ea0*/  BSYNC B0 ;  /* 0x0000000000007941 */ /* 0x000fea0003800000 */
.L_x_101:
[----:B------:R-:W-:Y:S01]  /*5eb0*/  ISETP.NE.AND P1, PT, R67, RZ, PT ;  /* 0x000000ff4300720c */ /* 0x000fe20003f25270 */
[----:B------:R-:W-:Y:S11]  /*5ec0*/  HFMA2 R65, -RZ, RZ, 0, 5.9604644775390625e-08 ;  /* 0x00000001ff417431 */ /* 0x000ff600000001ff */
[----:B------:R-:W-:Y:S01]  /*5ed0*/  @!UPT UIADD3 URZ, UPT, UPT, URZ, URZ, URZ ;  /* 0x000000fffffff290 */ /* 0x000fe2000fffe0ff */
[----:B------:R3:W1:Y:S04]  /*5ee0*/  @P1 LDS.128 R56, [R100] ;  /* 0x0000000064381984 */ /* 0x0006680000000c00 */
[----:B------:R3:W1:Y:S04]  /*5ef0*/  @P1 LDS.128 R60, [R99+0x10] ;  /* 0x00001000633c1984 */ /* 0x0006680000000c00 */
[----:B------:R3:W1:Y:S04]  /*5f00*/  @P1 LDS.128 R68, [R98+0x20] ;  /* 0x0000200062441984 */ /* 0x0006680000000c00 */
[----:B------:R3:W1:Y:S02]  /*5f10*/  @P1 LDS.128 R76, [R106+0x30] ;  /* 0x000030006a4c1984 */ /* 0x0006640000000c00 */
.L_x_100:
[----:B------:R-:W-:Y:S05]  /*5f20*/  BSYNC B1 ;  /* 0x0000000000017941 */ /* 0x000fea0003800000 */
.L_x_99:
[----:B-1----:R-:W-:Y:S04]  /*5f30*/  SHF.R.U32.HI R2, RZ, 0x15, R48 ;  /* 0x00000015ff027819 */ /* 0x002fe80000011630 */
[----:B------:R-:W-:Y:S01]  /*5f40*/  LOP3.LUT P1, RZ, R2, 0x3, R92, 0x48, !PT ;  /* 0x0000000302ff7812 */ /* 0x000fe2000782485c */
[----:B------:R-:W-:Y:S01]  /*5f50*/  @!UPT UIADD3 URZ, UPT, UPT, URZ, URZ, URZ ;  /* 0x000000fffffff290 */ /* 0x000fe2000fffe0ff */
[----:B----4-:R-:W-:Y:S11]  /*5f60*/  @P0 BRA `(.L_x_104) ;  /* 0x0000000000080947 */ /* 0x010ff60003800000 */
[----:B------:R-:W1:Y:S02]  /*5f70*/  SYNCS.PHASECHK.TRANS64.TRYWAIT P0, [R64+URZ+0x130], R0 ;  /* 0x00013000400075a7 */ /* 0x000e6400080011ff */
[----:B-1----:R-:W-:Y:S05]  /*5f80*/  @!P0 BRA `(.L_x_105) ;  /* 0x0000004000008947 */ /* 0x002fea0003800000 */
.L_x_104:
[----:B------:R-:W-:Y:S05]  /*5f90*/  @!P1 BRA `(.L_x_106) ;  /* 0x0000000000409947 */ /* 0x000fea0003800000 */
[----:B------:R-:W4:Y:S01]  /*5fa0*/  LDCU.64 UR8, c[0x4][0x70] ;  /* 0x01000e00ff0877ac */ /* 0x000f220008000a00 */
[----:B------:R-:W-:Y:S01]  /*5fb0*/  MOV R3, 0x0 ;  /* 0x0000000000037802 */ /* 0x000fe20000000f00 */
[----:B------:R-:W-:Y:S02]  /*5fc0*/  HFMA2 R12, -RZ, RZ, 0, 5.9604644775390625e-08 ;  /* 0x00000001ff0c7431 */ /* 0x000fe400000001ff */
[----:B------:R-:W-:Y:S02]  /*5fd0*/  IMAD.MOV.U32 R8, RZ, RZ, 0x192 ;  /* 0x00000192ff087424 */ /* 0x000fe400078e00ff */
[----:B------:R-:W-:Y:S01]  /*5fe0*/  IMAD.MOV.U32 R13, RZ, RZ, RZ ;  /* 0x000000ffff0d7224 */ /* 0x000fe200078e00ff */
[----:B------:R-:W5:Y:S01]  /*5ff0*/  LDCU.64 UR6, c[0x4][0x78] ;  /* 0x01000f00ff0677ac */ /* 0x000f620008000a00 */
[----:B------:R-:W1:Y:S01]  /*6000*/  LDC.64 R2, c[0x4][R3] ;  /* 0x0100000003027b82 */ /* 0x000e620000000a00 */
[----:B------:R-:W2:Y:S01]  /*6010*/  LDCU.64 UR4, c[0x4][0x10] ;  /* 0x01000200ff0477ac */ /* 0x000ea20008000a00 */
[----:B----4-:R-:W-:Y:S01]  /*6020*/  MOV R5, UR9 ;  /* 0x0000000900057c02 */ /* 0x010fe20008000f00 */
[----:B------:R-:W-:Y:S01]  /*6030*/  IMAD.U32 R4, RZ, RZ, UR8 ;  /* 0x00000008ff047e24 */ /* 0x000fe2000f8e00ff */
[----:B-----5:R-:W-:Y:S01]  /*6040*/  MOV R7, UR7 ;  /* 0x0000000700077c02 */ /* 0x020fe20008000f00 */
[----:B------:R-:W-:Y:S01]  /*6050*/  IMAD.U32 R6, RZ, RZ, UR6 ;  /* 0x00000006ff067e24 */ /* 0x000fe2000f8e00ff */
[----:B--2---:R-:W-:Y:S01]  /*6060*/  MOV R11, UR5 ;  /* 0x00000005000b7c02 */ /* 0x004fe20008000f00 */
[----:B------:R-:W-:Y:S02]  /*6070*/  IMAD.U32 R10, RZ, RZ, UR4 ;  /* 0x00000004ff0a7e24 */ /* 0x000fe4000f8e00ff */
[----:B------:R-:W-:Y:S07]  /*6080*/  LEPC R20, `(.L_x_106) ;  /* 0x000000001014794e */ /* 0x000fee0000000000 */
[----:B-1-3--:R-:W-:Y:S05]  /*6090*/  CALL.ABS.NOINC R2 ;  /* 0x0000000002007343 */ /* 0x00afea0003c00000 */
.L_x_106:
[----:B------:R-:W-:Y:S05]  /*60a0*/  WARPSYNC.ALL ;  /* 0x0000000000007948 */ /* 0x000fea0003800000 */
[----:B------:R-:W-:Y:S01]  /*60b0*/  R2UR UR4, R48 ;  /* 0x00000000300472ca */ /* 0x000fe200000e0000 */
[--C-:B------:R-:W-:Y:S01]  /*60c0*/  HADD2.F32 R50, -RZ, R56.reuse.H0_H0 ;  /* 0x20000038ff327230 */ /* 0x100fe20000004100 */
[----:B------:R-:W-:Y:S01]  /*60d0*/  ISETP.NE.AND P0, PT, R102, RZ, PT ;  /* 0x000000ff6600720c */ /* 0x000fe20003f05270 */
[----:B------:R-:W-:Y:S01]  /*60e0*/  HADD2.F32 R51, -RZ, R56.H1_H1 ;  /* 0x30000038ff337230 */ /* 0x000fe20000004100 */
[----:B------:R-:W-:Y:S01]  /*60f0*/  BSSY.RECONVERGENT B0, `(.L_x_107) ;  /* 0x0000086000007945 */ /* 0x000fe20003800200 */
[--C-:B------:R-:W-:Y:S08]  /*6100*/  HADD2.F32 R52, -RZ, R57.reuse.H0_H0 ;  /* 0x20000039ff347230 */ /* 0x100ff00000004100 */
[----:B------:R-:W1:Y:S02]  /*6110*/  LDTM.x32 R4, tmem[UR4] ;  /* 0x00000004000479ee */ /* 0x000e6400082c0000 */
[C---:B-12---:R-:W-:Y:S01]  /*6120*/  FMUL R0, R47.reuse, R4 ;  /* 0x000000042f007220 */ /* 0x046fe20000400000 */
[C---:B------:R-:W-:Y:S01]  /*6130*/  FMUL R2, R47.reuse, R5 ;  /* 0x000000052f027220 */ /* 0x040fe20000400000 */
[C---:B------:R-:W-:Y:S01]  /*6140*/  FMUL R4, R47.reuse, R8 ;  /* 0x000000082f047220 */ /* 0x040fe20000400000 */
[----:B------:R-:W-:Y:S01]  /*6150*/  FMUL R3, R47, R6 ;  /* 0x000000062f037220 */ /* 0x000fe20000400000 */
[C---:B------:R-:W-:Y:S01]  /*6160*/  FFMA R0, R49.reuse, R50, R0 ;  /* 0x0000003231007223 */ /* 0x040fe20000000000 */
[----:B------:R-:W-:Y:S01]  /*6170*/  FFMA R2, R49, R51, R2 ;  /* 0x0000003331027223 */ /* 0x000fe20000000002 */
[C---:B------:R-:W-:Y:S01]  /*6180*/  FMUL R5, R47.reuse, R9 ;  /* 0x000000092f057220 */ /* 0x040fe20000400000 */
        /* <DEDUP_REMOVED lines=16> */
[----:B------:R-:W-:Y:S02]  /*6290*/  HADD2.F32 R32, -RZ, R57.H1_H1 ;  /* 0x30000039ff207230 */ /* 0x000fe40000004100 */
[C---:B------:R-:W-:Y:S01]  /*62a0*/  FMUL R26, R47.reuse, R30 ;  /* 0x0000001e2f1a7220 */ /* 0x040fe20000400000 */
[----:B------:R-:W-:Y:S01]  /*62b0*/  FMUL R29, R47, R33 ;  /* 0x000000212f1d7220 */ /* 0x000fe20000400000 */
[--C-:B------:R-:W-:Y:S02]  /*62c0*/  HADD2.F32 R33, -RZ, R58.reuse.H0_H0 ;  /* 0x2000003aff217230 */ /* 0x100fe40000004100 */
[----:B------:R-:W-:Y:S01]  /*62d0*/  FFMA R3, R49, R52, R3 ;  /* 0x0000003431037223 */ /* 0x000fe20000000003 */
[C---:B------:R-:W-:Y:S01]  /*62e0*/  FMUL R7, R47.reuse, R7 ;  /* 0x000000072f077220 */ /* 0x040fe20000400000 */
[----:B------:R-:W-:Y:S01]  /*62f0*/  FMUL R30, R47, R34 ;  /* 0x000000222f1e7220 */ /* 0x000fe20000400000 */
[----:B------:R-:W-:Y:S01]  /*6300*/  HADD2.F32 R34, -RZ, R58.H1_H1 ;  /* 0x3000003aff227230 */ /* 0x000fe20000004100 */
[----:B------:R-:W-:Y:S01]  /*6310*/  F2FP.F16.F32.PACK_AB R52, R2, R0 ;  /* 0x000000000234723e */ /* 0x000fe200000000ff */
[--C-:B------:R-:W-:Y:S02]  /*6320*/  HADD2.F32 R0, -RZ, R59.reuse.H0_H0 ;  /* 0x2000003bff007230 */ /* 0x100fe40000004100 */
[C---:B------:R-:W-:Y:S01]  /*6330*/  FFMA R7, R49.reuse, R32, R7 ;  /* 0x0000002031077223 */ /* 0x040fe20000000007 */
[----:B------:R-:W-:Y:S02]  /*6340*/  HADD2.F32 R2, -RZ, R59.H1_H1 ;  /* 0x3000003bff027230 */ /* 0x000fe40000004100 */
[C---:B------:R-:W-:Y:S01]  /*6350*/  FFMA R4, R49.reuse, R33, R4 ;  /* 0x0000002131047223 */ /* 0x040fe20000000004 */
[C---:B------:R-:W-:Y:S01]  /*6360*/  FFMA R5, R49.reuse, R34, R5 ;  /* 0x0000002231057223 */ /* 0x040fe20000000005 */
[----:B------:R-:W-:Y:S01]  /*6370*/  FFMA R6, R49, R0, R6 ;  /* 0x0000000031067223 */ /* 0x000fe20000000006 */
[--C-:B------:R-:W-:Y:S02]  /*6380*/  HADD2.F32 R0, -RZ, R60.reuse.H0_H0 ;  /* 0x2000003cff007230 */ /* 0x100fe40000004100 */
[----:B------:R-:W-:Y:S01]  /*6390*/  FMUL R11, R47, R11 ;  /* 0x0000000b2f0b7220 */ /* 0x000fe20000400000 */
[----:B------:R-:W-:Y:S01]  /*63a0*/  F2FP.F16.F32.PACK_AB R53, R7, R3 ;  /* 0x000000030735723e */ /* 0x000fe200000000ff */
[--C-:B------:R-:W-:Y:S02]  /*63b0*/  HADD2.F32 R3, -RZ, R61.reuse.H0_H0 ;  /* 0x2000003dff037230 */ /* 0x100fe40000004100 */
[----:B------:R-:W-:Y:S01]  /*63c0*/  FMUL R15, R47, R15 ;  /* 0x0000000f2f0f7220 */ /* 0x000fe20000400000 */
[C---:B------:R-:W-:Y:S01]  /*63d0*/  FFMA R11, R49.reuse, R2, R11 ;  /* 0x00000002310b7223 */ /* 0x040fe2000000000b */
[----:B------:R-:W-:Y:S02]  /*63e0*/  HADD2.F32 R2, -RZ, R60.H1_H1 ;  /* 0x3000003cff027230 */ /* 0x000fe40000004100 */
[----:B------:R-:W-:Y:S01]  /*63f0*/  FFMA R8, R49, R0, R8 ;  /* 0x0000000031087223 */ /* 0x000fe20000000008 */
[----:B------:R-:W-:Y:S02]  /*6400*/  HADD2.F32 R0, -RZ, R61.H1_H1 ;  /* 0x3000003dff007230 */ /* 0x000fe40000004100 */
[C---:B------:R-:W-:Y:S01]  /*6410*/  FMUL R19, R47.reuse, R19 ;  /* 0x000000132f137220 */ /* 0x040fe20000400000 */
[----:B------:R-:W-:Y:S01]  /*6420*/  FMUL R23, R47, R23 ;  /* 0x000000172f177220 */ /* 0x000fe20000400000 */
[C---:B------:R-:W-:Y:S01]  /*6430*/  FFMA R9, R49.reuse, R2, R9 ;  /* 0x0000000231097223 */ /* 0x040fe20000000009 */
[C---:B------:R-:W-:Y:S01]  /*6440*/  FFMA R10, R49.reuse, R3, R10 ;  /* 0x00000003310a7223 */ /* 0x040fe2000000000a */
[----:B------:R-:W-:Y:S01]  /*6450*/  FFMA R15, R49, R0, R15 ;  /* 0x00000000310f7223 */ /* 0x000fe2000000000f */
[--C-:B------:R-:W-:Y:S02]  /*6460*/  HADD2.F32 R2, -RZ, R62.reuse.H0_H0 ;  /* 0x2000003eff027230 */ /* 0x100fe40000004100 */
[----:B------:R-:W-:Y:S01]  /*6470*/  FMUL R27, R47, R27 ;  /* 0x0000001b2f1b7220 */ /* 0x000fe20000400000 */
[----:B------:R-:W-:Y:S01]  /*6480*/  HADD2.F32 R0, -RZ, R62.H1_H1 ;  /* 0x3000003eff007230 */ /* 0x000fe20000004100 */
[----:B------:R-:W-:Y:S01]  /*6490*/  F2FP.F16.F32.PACK_AB R54, R5, R4 ;  /* 0x000000040536723e */ /* 0x000fe200000000ff */
[--C-:B------:R-:W-:Y:S02]  /*64a0*/  HADD2.F32 R3, -RZ, R63.reuse.H0_H0 ;  /* 0x2000003fff037230 */ /* 0x100fe40000004100 */
[C---:B------:R-:W-:Y:S01]  /*64b0*/  FFMA R12, R49.reuse, R2, R12 ;  /* 0x00000002310c7223 */ /* 0x040fe2000000000c */
[--C-:B------:R-:W-:Y:S02]  /*64c0*/  HADD2.F32 R2, -RZ, R68.reuse.H0_H0 ;  /* 0x20000044ff027230 */ /* 0x100fe40000004100 */
[C---:B------:R-:W-:Y:S01]  /*64d0*/  FFMA R13, R49.reuse, R0, R13 ;  /* 0x00000000310d7223 */ /* 0x040fe2000000000d */
[----:B------:R-:W-:Y:S02]  /*64e0*/  HADD2.F32 R0, -RZ, R63.H1_H1 ;  /* 0x3000003fff007230 */ /* 0x000fe40000004100 */
[----:B------:R-:W-:Y:S01]  /*64f0*/  FFMA R14, R49, R3, R14 ;  /* 0x00000003310e7223 */ /* 0x000fe2000000000e */
[----:B------:R-:W-:Y:S01]  /*6500*/  HADD2.F32 R3, -RZ, R68.H1_H1 ;  /* 0x30000044ff037230 */ /* 0x000fe20000004100 */
[----:B------:R-:W-:Y:S01]  /*6510*/  F2FP.F16.F32.PACK_AB R55, R11, R6 ;  /* 0x000000060b37723e */ /* 0x000fe200000000ff */
[----:B------:R-:W-:Y:S01]  /*6520*/  FMUL R31, R47, R31 ;  /* 0x0000001f2f1f7220 */ /* 0x000fe20000400000 */
[C---:B------:R-:W-:Y:S01]  /*6530*/  FFMA R19, R49.reuse, R0, R19 ;  /* 0x0000000031137223 */ /* 0x040fe20000000013 */
[--C-:B------:R-:W-:Y:S02]  /*6540*/  HADD2.F32 R0, -RZ, R69.reuse.H0_H0 ;  /* 0x20000045ff007230 */ /* 0x100fe40000004100 */
[C---:B------:R-:W-:Y:S01]  /*6550*/  FFMA R16, R49.reuse, R2, R16 ;  /* 0x0000000231107223 */ /* 0x040fe20000000010 */
[----:B------:R1:W-:Y:S01]  /*6560*/  STS.128 [R100], R52 ;  /* 0x0000003464007388 */ /* 0x0003e20000000c00 */
[C---:B------:R-:W-:Y:S01]  /*6570*/  FFMA R17, R49.reuse, R3, R17 ;  /* 0x0000000331117223 */ /* 0x040fe20000000011 */
[----:B------:R-:W-:Y:S02]  /*6580*/  HADD2.F32 R2, -RZ, R69.H1_H1 ;  /* 0x30000045ff027230 */ /* 0x000fe40000004100 */
[----:B------:R-:W-:Y:S01]  /*6590*/  FFMA R18, R49, R0, R18 ;  /* 0x0000000031127223 */ /* 0x000fe20000000012 */
[--C-:B------:R-:W-:Y:S01]  /*65a0*/  HADD2.F32 R0, -RZ, R70.reuse.H0_H0 ;  /* 0x20000046ff007230 */ /* 0x100fe20000004100 */
[----:B------:R-:W-:Y:S01]  /*65b0*/  F2FP.F16.F32.PACK_AB R8, R9, R8 ;  /* 0x000000080908723e */ /* 0x000fe200000000ff */
[--C-:B------:R-:W-:Y:S02]  /*65c0*/  HADD2.F32 R3, -RZ, R71.reuse.H0_H0 ;  /* 0x20000047ff037230 */ /* 0x100fe40000004100 */
[C---:B------:R-:W-:Y:S01]  /*65d0*/  FFMA R23, R49.reuse, R2, R23 ;  /* 0x0000000231177223 */ /* 0x040fe20000000017 */
[----:B------:R-:W-:Y:S02]  /*65e0*/  HADD2.F32 R2, -RZ, R70.H1_H1 ;  /* 0x30000046ff027230 */ /* 0x000fe40000004100 */
[----:B------:R-:W-:Y:S01]  /*65f0*/  FFMA R20, R49, R0, R20 ;  /* 0x0000000031147223 */ /* 0x000fe20000000014 */
[----:B------:R-:W-:Y:S01]  /*6600*/  HADD2.F32 R0, -RZ, R71.H1_H1 ;  /* 0x30000047ff007230 */ /* 0x000fe20000004100 */
[----:B------:R-:W-:Y:S01]  /*6610*/  F2FP.F16.F32.PACK_AB R9, R15, R10 ;  /* 0x0000000a0f09723e */ /* 0x000fe200000000ff */
[----:B------:R-:W-:Y:S02]  /*6620*/  HADD2.F32 R4, -RZ, R79.H0_H0 ;  /* 0x2000004fff047230 */ /* 0x000fe40000004100 */
[C---:B------:R-:W-:Y:S01]  /*6630*/  FFMA R21, R49.reuse, R2, R21 ;  /* 0x0000000231157223 */ /* 0x040fe20000000015 */
[C---:B------:R-:W-:Y:S01]  /*6640*/  FFMA R22, R49.reuse, R3, R22 ;  /* 0x0000000331167223 */ /* 0x040fe20000000016 */
[----:B------:R-:W-:Y:S01]  /*6650*/  FFMA R27, R49, R0, R27 ;  /* 0x00000000311b7223 */ /* 0x000fe2000000001b */
[--C-:B------:R-:W-:Y:S01]  /*6660*/  HADD2.F32 R2, -RZ, R76.reuse.H0_H0 ;  /* 0x2000004cff027230 */ /* 0x100fe20000004100 */
[----:B------:R-:W-:Y:S01]  /*6670*/  F2FP.F16.F32.PACK_AB R10, R13, R12 ;  /* 0x0000000c0d0a723e */ /* 0x000fe200000000ff */
[----:B------:R-:W-:Y:S01]  /*6680*/  HADD2.F32 R0, -RZ, R76.H1_H1 ;  /* 0x3000004cff007230 */ /* 0x000fe20000004100 */
[----:B------:R-:W-:Y:S01]  /*6690*/  F2FP.F16.F32.PACK_AB R11, R19, R14 ;  /* 0x0000000e130b723e */ /* 0x000fe200000000ff */
[--C-:B------:R-:W-:Y:S02]  /*66a0*/  HADD2.F32 R3, -RZ, R77.reuse.H0_H0 ;  /* 0x2000004dff037230 */ /* 0x100fe40000004100 */
[C---:B------:R-:W-:Y:S01]  /*66b0*/  FFMA R24, R49.reuse, R2, R24 ;  /* 0x0000000231187223 */ /* 0x040fe20000000018 */
[--C-:B------:R-:W-:Y:S02]  /*66c0*/  HADD2.F32 R2, -RZ, R78.reuse.H0_H0 ;  /* 0x2000004eff027230 */ /* 0x100fe40000004100 */
[C---:B------:R-:W-:Y:S01]  /*66d0*/  FFMA R25, R49.reuse, R0, R25 ;  /* 0x0000000031197223 */ /* 0x040fe20000000019 */
[----:B------:R1:W-:Y:S01]  /*66e0*/  STS.128 [R99+0x10], R8 ;  /* 0x0000100863007388 */ /* 0x0003e20000000c00 */
[----:B------:R-:W-:Y:S02]  /*66f0*/  HADD2.F32 R0, -RZ, R77.H1_H1 ;  /* 0x3000004dff007230 */ /* 0x000fe40000004100 */
[----:B------:R-:W-:Y:S01]  /*6700*/  FFMA R26, R49, R3, R26 ;  /* 0x00000003311a7223 */ /* 0x000fe2000000001a */
[----:B------:R-:W-:Y:S01]  /*6710*/  HADD2.F32 R3, -RZ, R78.H1_H1 ;  /* 0x3000004eff037230 */ /* 0x000fe20000004100 */
[----:B------:R-:W-:Y:S01]  /*6720*/  F2FP.F16.F32.PACK_AB R16, R17, R16 ;  /* 0x000000101110723e */ /* 0x000fe200000000ff */
[----:B------:R-:W-:Y:S01]  /*6730*/  HADD2.F32 R5, -RZ, R79.H1_H1 ;  /* 0x3000004fff057230 */ /* 0x000fe20000004100 */
[----:B------:R-:W-:Y:S01]  /*6740*/  F2FP.F16.F32.PACK_AB R17, R23, R18 ;  /* 0x000000121711723e */ /* 0x000fe200000000ff */
[----:B------:R-:W-:Y:S01]  /*6750*/  FFMA R31, R49, R0, R31 ;  /* 0x00000000311f7223 */ /* 0x000fe2000000001f */
[----:B------:R-:W-:Y:S01]  /*6760*/  FMUL R35, R47, R35 ;  /* 0x000000232f237220 */ /* 0x000fe20000400000 */
[----:B------:R-:W-:Y:S01]  /*6770*/  F2FP.F16.F32.PACK_AB R18, R21, R20 ;  /* 0x000000141512723e */ /* 0x000fe200000000ff */
[----:B------:R-:W-:Y:S01]  /*6780*/  FFMA R28, R49, R2, R28 ;  /* 0x00000002311c7223 */ /* 0x000fe2000000001c */
[----:B------:R-:W-:Y:S01]  /*6790*/  F2FP.F16.F32.PACK_AB R19, R27, R22 ;  /* 0x000000161b13723e */ /* 0x000fe200000000ff */
[C---:B------:R-:W-:Y:S01]  /*67a0*/  FFMA R29, R49.reuse, R3, R29 ;  /* 0x00000003311d7223 */ /* 0x040fe2000000001d */
[C---:B------:R-:W-:Y:S01]  /*67b0*/  FFMA R30, R49.reuse, R4, R30 ;  /* 0x00000004311e7223 */ /* 0x040fe2000000001e */
[----:B------:R-:W-:Y:S01]  /*67c0*/  FFMA R35, R49, R5, R35 ;  /* 0x0000000531237223 */ /* 0x000fe20000000023 */
[----:B------:R-:W-:Y:S01]  /*67d0*/  F2FP.F16.F32.PACK_AB R24, R25, R24 ;  /* 0x000000181918723e */ /* 0x000fe200000000ff */
[----:B------:R1:W-:Y:S01]  /*67e0*/  STS.128 [R98+0x20], R16 ;  /* 0x0000201062007388 */ /* 0x0003e20000000c00 */
[----:B------:R-:W-:Y:S02]  /*67f0*/  F2FP.F16.F32.PACK_AB R25, R31, R26 ;  /* 0x0000001a1f19723e */ /* 0x000fe400000000ff */
[----:B------:R-:W-:Y:S02]  /*6800*/  F2FP.F16.F32.PACK_AB R26, R29, R28 ;  /* 0x0000001c1d1a723e */ /* 0x000fe400000000ff */
[----:B------:R-:W-:Y:S05]  /*6810*/  F2FP.F16.F32.PACK_AB R27, R35, R30 ;  /* 0x0000001e231b723e */ /* 0x000fea00000000ff */
[----:B------:R1:W-:Y:S01]  /*6820*/  STS.128 [R106+0x30], R24 ;  /* 0x000030186a007388 */ /* 0x0003e20000000c00 */
[----:B------:R-:W-:Y:S01]  /*6830*/  @!PT LDS RZ, [RZ] ;  /* 0x00000000fffff984 */ /* 0x000fe20000000800 */
[----:B------:R-:W-:Y:S01]  /*6840*/  @!PT LDS RZ, [RZ] ;  /* 0x00000000fffff984 */ /* 0x000fe20000000800 */
[----:B------:R-:W-:Y:S01]  /*6850*/  @!PT LDS RZ, [RZ] ;  /* 0x00000000fffff984 */ /* 0x000fe20000000800 */
[----:B------:R-:W-:Y:S01]  /*6860*/  @!PT LDS RZ, [RZ] ;  /* 0x00000000fffff984 */ /* 0x000fe20000000800 */
[----:B------:R2:W-:Y:S07]  /*6870*/  MEMBAR.ALL.CTA ;  /* 0x0000000000007992 */ /* 0x0005ee0000008000 */
[----:B--2---:R-:W2:Y:S02]  /*6880*/  FENCE.VIEW.ASYNC.S ;  /* 0x00000000000073c6 */ /* 0x004ea40000000000 */
[----:B--2---:R-:W-:Y:S06]  /*6890*/  BAR.SYNC.DEFER_BLOCKING 0x1, 0x80 ;  /* 0x0042000000007b1d */ /* 0x004fec0000010000 */
[----:B------:R-:W-:Y:S05]  /*68a0*/  @P0 BRA `(.L_x_108) ;  /* 0x0000000000280947 */ /* 0x000fea0003800000 */
[----:B------:R-:W-:Y:S02]  /*68b0*/  UIADD3 UR4, UPT, UPT, UR48, 0x200, URZ ;  /* 0x0000020030047890 */ /* 0x000fe4000fffe0ff */
[----:B------:R-:W-:Y:S01]  /*68c0*/  UIADD3 UR6, UP0, UPT, UR52, 0x680, URZ ;  /* 0x0000068034067890 */ /* 0x000fe2000ff1e0ff */
[----:B------:R-:W-:Y:S03]  /*68d0*/  UMOV UR43, UR36 ;  /* 0x00000024002b7c82 */ /* 0x000fe60008000000 */
[----:B------:R-:W-:Y:S01]  /*68e0*/  MOV R93, UR4 ;  /* 0x00000004005d7c02 */ /* 0x000fe20008000f00 */
[----:B------:R-:W-:Y:S03]  /*68f0*/  UIADD3.X UR7, UPT, UPT, URZ, UR53, URZ, UP0, !UPT ;  /* 0x00000035ff077290 */ /* 0x000fe600087fe4ff */
[----:B------:R-:W-:Y:S11]  /*6900*/  R2UR UR40, R93 ;  /* 0x000000005d2872ca */ /* 0x000ff600000e0000 */
[----:B------:R-:W-:Y:S02]  /*6910*/  @!UPT UIADD3 URZ, UPT, UPT, URZ, URZ, URZ ;  /* 0x000000fffffff290 */ /* 0x000fe4000fffe0ff */
[----:B------:R2:W-:Y:S01]  /*6920*/  UTMASTG.3D [UR40], [UR6] ;  /* 0x00000028060073b5 */ /* 0x0005e20008010000 */
[----:B------:R0:W-:Y:S01]  /*6930*/  UTMACMDFLUSH ;  /* 0x00000000000079b7 */ /* 0x0001e20000000000 */
[----:B--2---:R-:W-:Y:S04]  /*6940*/  DEPBAR.LE SB0, 0x1 ;  /* 0x000080400000791a */ /* 0x004fe80000000000 */
.L_x_108:
[----:B------:R-:W-:Y:S05]  /*6950*/  BSYNC.RECONVERGENT B0 ;  /* 0x0000000000007941 */ /* 0x000fea0003800200 */
.L_x_107:
[----:B------:R-:W-:Y:S01]  /*6960*/  BAR.SYNC.DEFER_BLOCKING 0x1, 0x80 ;  /* 0x0042000000007b1d */ /* 0x000fe20000010000 */
[----:B------:R-:W-:Y:S01]  /*6970*/  ISETP.NE.AND P1, PT, R107, RZ, PT ;  /* 0x000000ff6b00720c */ /* 0x000fe20003f25270 */
[----:B------:R-:W-:Y:S01]  /*6980*/  UISETP.NE.AND UP0, UPT, UR49, URZ, UPT ;  /* 0x000000ff3100728c */ /* 0x000fe2000bf05270 */
[----:B------:R-:W-:Y:S11]  /*6990*/  LEA R2, R65, UR48, 0x3 ;  /* 0x0000003041027c11 */ /* 0x000ff6000f8e18ff */
[----:B------:R-:W-:Y:S01]  /*69a0*/  @P1 SHF.L.U32 R3, R97, 0x1f, RZ ;  /* 0x0000001f61031819 */ /* 0x000fe200000006ff */
[----:B------:R-:W-:Y:S06]  /*69b0*/  BRA.U !UP0, `(.L_x_109) ;  /* 0x0000000108247547 */ /* 0x000fec000b800000 */
[----:B------:R-:W-:Y:S01]  /*69c0*/  IMAD.U32 R4, RZ, RZ, UR51 ;  /* 0x00000033ff047e24 */ /* 0x000fe2000f8e00ff */
[----:B------:R-:W-:Y:S01]  /*69d0*/  MOV R0, UR37 ;  /* 0x0000002500007c02 */ /* 0x000fe20008000f00 */
[----:B------:R-:W-:Y:S03]  /*69e0*/  UIADD3 UR51, UPT, UPT, UR51, 0x1, URZ ;  /* 0x0000000133337890 */ /* 0x000fe6000fffe0ff */
[----:B------:R-:W-:Y:S01]  /*69f0*/  @P1 LEA R4, R4, UR48, 0x3 ;  /* 0x0000003004041c11 */ /* 0x000fe2000f8e18ff */
[----:B------:R-:W-:Y:S04]  /*6a00*/  UISETP.NE.AND UP0, UPT, UR51, 0x4, UPT ;  /* 0x000000043300788c */ /* 0x000fe8000bf05270 */
[----:B------:R-:W-:Y:S01]  /*6a10*/  @P1 VIADD R4, R4, 0xe0 ;  /* 0x000000e004041836 */ /* 0x000fe20000000000 */
[----:B------:R-:W-:Y:S04]  /*6a20*/  USEL UR51, UR51, URZ, UP0 ;  /* 0x000000ff33337287 */ /* 0x000fe80008000000 */
[----:B------:R-:W-:Y:S04]  /*6a30*/  @P1 PRMT R0, R0, 0x654, R4 ;  /* 0x0000065400001816 */ /* 0x000fe80000000004 */
[----:B------:R2:W-:Y:S04]  /*6a40*/  @P1 SYNCS.ARRIVE.TRANS64.RED.A1T0 RZ, [R0+URZ], RZ ;  /* 0x000000ff00ff19a7 */ /* 0x0005e800081004ff */
.L_x_109:
[----:B------:R-:W4:Y:S01]  /*6a50*/  @P1 SYNCS.PHASECHK.TRANS64.TRYWAIT P0, [R2+URZ+0xc0], R3 ;  /* 0x0000c003020015a7 */ /* 0x000f2200080011ff */
[----:B------:R-:W-:Y:S01]  /*6a60*/  BSSY B1, `(.L_x_110) ;  /* 0x0000016000017945 */ /* 0x000fe20003800000 */
[----:B----4-:R-:W-:Y:S03]  /*6a70*/  @P1 SEL R66, RZ, 0x1, !P0 ;  /* 0x00000001ff421807 */ /* 0x010fe60004000000 */
[----:B------:R-:W-:Y:S05]  /*6a80*/  @!P1 BRA `(.L_x_111) ;  /* 0x00000000004c9947 */ /* 0x000fea0003800000 */
[----:B------:R-:W-:Y:S01]  /*6a90*/  ISETP.NE.AND P0, PT, R66, RZ, PT ;  /* 0x000000ff4200720c */ /* 0x000fe20003f05270 */
[----:B------:R-:W-:Y:S01]  /*6aa0*/  BSSY B0, `(.L_x_112) ;  /* 0x000000b000007945 */ /* 0x000fe20003800000 */
[----:B------:R-:W-:Y:S11]  /*6ab0*/  ISETP.NE.AND P1, PT, R67, RZ, PT ;  /* 0x000000ff4300720c */ /* 0x000ff60003f25270 */
[----:B------:R-:W-:Y:S02]  /*6ac0*/  @!UPT UIADD3 URZ, UPT, UPT, URZ, URZ, URZ ;  /* 0x000000fffffff290 */ /* 0x000fe4000fffe0ff */
[C---:B------:R-:W-:Y:S01]  /*6ad0*/  @P1 IMAD R6, R65.reuse, 0x2000, R100 ;  /* 0x0000200041061824 */ /* 0x040fe200078e0264 */
[C---:B------:R-:W-:Y:S01]  /*6ae0*/  @P1 LEA R4, R65.reuse, R98, 0xd ;  /* 0x0000006241041211 */ /* 0x040fe200078e68ff */
[C---:B------:R-:W-:Y:S02]  /*6af0*/  @P1 IMAD R5, R65.reuse, 0x2000, R99 ;  /* 0x0000200041051824 */ /* 0x040fe400078e0263 */
[----:B------:R-:W-:Y:S01]  /*6b00*/  @P1 IMAD R3, R65, 0x2000, R106 ;  /* 0x0000200041031824 */ /* 0x000fe200078e026a */
[----:B------:R-:W-:Y:S06]  /*6b10*/  @P0 BRA `(.L_x_113) ;  /* 0x00000000000c0947 */ /* 0x000fec0003800000 */
[----:B--2---:R-:W-:Y:S04]  /*6b20*/  SHF.L.U32 R0, R97, 0x1f, RZ ;  /* 0x0000001f61007819 */ /* 0x004fe800000006ff */
[----:B------:R-:W2:Y:S02]  /*6b30*/  SYNCS.PHASECHK.TRANS64.TRYWAIT P0, [R2+URZ+0xc0], R0 ;  /* 0x0000c000020075a7 */ /* 0x000ea400080011ff */
[----:B--2---:R-:W-:Y:S05]  /*6b40*/  @!P0 BRA `(.L_x_114) ;  /* 0x0000003400248947 */ /* 0x004fea0003800000 */
.L_x_113:
[----:B------:R-:W-:Y:S05]  /*6b50*/  BSYNC B0 ;  /* 0x0000000000007941 */ /* 0x000fea0003800000 */
.L_x_112:
[----:B------:R-:W-:Y:S02]  /*6b60*/  ISETP.NE.AND P0, PT, R67, RZ, PT ;  /* 0x000000ff4300720c */ /* 0x000fe40003f05270 */
[----:B------:R-:W-:Y:S11]  /*6b70*/  IADD3 R65, PT, PT, R65, 0x1, RZ ;  /* 0x0000000141417810 */ /* 0x000ff60007ffe0ff */
[----:B------:R4:W1:Y:S04]  /*6b80*/  @P0 LDS.128 R56, [R6] ;  /* 0x0000000006380984 */ /* 0x0008680000000c00 */
[----:B------:R4:W1:Y:S04]  /*6b90*/  @P0 LDS.128 R60, [R5+0x10] ;  /* 0x00001000053c0984 */ /* 0x0008680000000c00 */
[----:B------:R4:W1:Y:S04]  /*6ba0*/  @P0 LDS.128 R68, [R4+0x20] ;  /* 0x0000200004440984 */ /* 0x0008680000000c00 */
[----:B------:R4:W1:Y:S02]  /*6bb0*/  @P0 LDS.128 R76, [R3+0x30] ;  /* 0x00003000034c0984 */ /* 0x0008640000000c00 */
.L_x_111:
[----:B------:R-:W-:Y:S05]  /*6bc0*/  BSYNC B1 ;  /* 0x0000000000017941 */ /* 0x000fea0003800000 */
.L_x_110:
[----:B--2---:R-:W-:Y:S05]  /*6bd0*/  VIADD R0, R48, 0x20 ;  /* 0x0000002030007836 */ /* 0x004fea0000000000 */
[----:B------:R-:W-:Y:S04]  /*6be0*/  SHF.R.U32.HI R0, RZ, 0x15, R0 ;  /* 0x00000015ff007819 */ /* 0x000fe80000011600 */
[----:B------:R-:W-:Y:S11]  /*6bf0*/  LOP3.LUT P0, RZ, R0, 0x3, R92, 0x48, !PT ;  /* 0x0000000300ff7812 */ /* 0x000ff6000780485c */
[----:B------:R-:W-:Y:S02]  /*6c00*/  @!UPT UIADD3 URZ, UPT, UPT, URZ, URZ, URZ ;  /* 0x000000fffffff290 */ /* 0x000fe4000fffe0ff */
[----:B------:R-:W-:Y:S05]  /*6c10*/  @!P0 BRA `(.L_x_115) ;  /* 0x0000000000408947 */ /* 0x000fea0003800000 */
[----:B------:R-:W2:Y:S01]  /*6c20*/  LDCU.64 UR8, c[0x4][0x70] ;  /* 0x01000e00ff0877ac */ /* 0x000ea20008000a00 */
[----:B----4-:R-:W-:Y:S01]  /*6c30*/  MOV R3, 0x0 ;  /* 0x0000000000037802 */ /* 0x010fe20000000f00 */
[----:B------:R-:W-:Y:S02]  /*6c40*/  HFMA2 R12, -RZ, RZ, 0, 5.9604644775390625e-08 ;  /* 0x00000001ff0c7431 */ /* 0x000fe400000001ff */
[----:B-1----:R-:W-:Y:S02]  /*6c50*/  IMAD.MOV.U32 R8, RZ, RZ, 0x192 ;  /* 0x00000192ff087424 */ /* 0x002fe400078e00ff */
[----:B------:R-:W-:Y:S01]  /*6c60*/  IMAD.MOV.U32 R13, RZ, RZ, RZ ;  /* 0x000000ffff0d7224 */ /* 0x000fe200078e00ff */
[----:B------:R-:W1:Y:S01]  /*6c70*/  LDCU.64 UR6, c[0x4][0x78] ;  /* 0x01000f00ff0677ac */ /* 0x000e620008000a00 */
[----:B------:R-:W4:Y:S01]  /*6c80*/  LDC.64 R2, c[0x4][R3] ;  /* 0x0100000003027b82 */ /* 0x000f220000000a00 */
[----:B------:R-:W5:Y:S01]  /*6c90*/  LDCU.64 UR4, c[0x4][0x10] ;  /* 0x01000200ff0477ac */ /* 0x000f620008000a00 */
[----:B--2---:R-:W-:Y:S01]  /*6ca0*/  MOV R5, UR9 ;  /* 0x0000000900057c02 */ /* 0x004fe20008000f00 */
[----:B------:R-:W-:Y:S01]  /*6cb0*/  IMAD.U32 R4, RZ, RZ, UR8 ;  /* 0x00000008ff047e24 */ /* 0x000fe2000f8e00ff */
[----:B-1----:R-:W-:Y:S01]  /*6cc0*/  MOV R7, UR7 ;  /* 0x0000000700077c02 */ /* 0x002fe20008000f00 */
[----:B------:R-:W-:Y:S01]  /*6cd0*/  IMAD.U32 R6, RZ, RZ, UR6 ;  /* 0x00000006ff067e24 */ /* 0x000fe2000f8e00ff */
[----:B-----5:R-:W-:Y:S01]  /*6ce0*/  MOV R11, UR5 ;  /* 0x00000005000b7c02 */ /* 0x020fe20008000f00 */
[----:B------:R-:W-:Y:S02]  /*6cf0*/  IMAD.U32 R10, RZ, RZ, UR4 ;  /* 0x00000004ff0a7e24 */ /* 0x000fe4000f8e00ff */
[----:B------:R-:W-:Y:S07]  /*6d00*/  LEPC R20, `(.L_x_115) ;  /* 0x000000001014794e */ /* 0x000fee0000000000 */
[----:B---34-:R-:W-:Y:S05]  /*6d10*/  CALL.ABS.NOINC R2 ;  /* 0x0000000002007343 */ /* 0x018fea0003c00000 */
.L_x_115:
[----:B------:R-:W-:Y:S05]  /*6d20*/  WARPSYNC.ALL ;  /* 0x0000000000007948 */ /* 0x000fea0003800000 */
[----:B------:R-:W-:Y:S01]  /*6d30*/  R2UR UR4, R48 ;  /* 0x00000000300472ca */ /* 0x000fe200000e0000 */
[--C-:B-1--4-:R-:W-:Y:S01]  /*6d40*/  HADD2.F32 R3, -RZ, R56.reuse.H0_H0 ;  /* 0x20000038ff037230 */ /* 0x112fe20000004100 */
[----:B------:R-:W-:Y:S01]  /*6d50*/  ISETP.NE.AND P6, PT, R107, RZ, PT ;  /* 0x000000ff6b00720c */ /* 0x000fe20003fc5270 */
[--C-:B------:R-:W-:Y:S01]  /*6d60*/  HADD2.F32 R51, -RZ, R57.reuse.H1_H1 ;  /* 0x30000039ff337230 */ /* 0x100fe20000004100 */
[----:B------:R-:W-:Y:S01]  /*6d70*/  MOV R50, UR51 ;  /* 0x0000003300327c02 */ /* 0x000fe20008000f00 */
[----:B------:R-:W-:Y:S01]  /*6d80*/  BSSY.RECONVERGENT B0, `(.L_x_116) ;  /* 0x000008c000007945 */ /* 0x000fe20003800200 */
[----:B------:R-:W-:Y:S02]  /*6d90*/  MOV R72, UR37 ;  /* 0x0000002500487c02 */ /* 0x000fe40008000f00 */
[----:B------:R-:W-:Y:S05]  /*6da0*/  ISETP.NE.AND P0, PT, R102, RZ, PT ;  /* 0x000000ff6600720c */ /* 0x000fea0003f05270 */
[----:B------:R-:W1:Y:S02]  /*6db0*/  LDTM.x32 R4, tmem[UR4+0x20] ;  /* 0x00002004000479ee */ /* 0x000e6400082c0000 */
[----:B------:R-:W-:Y:S04]  /*6dc0*/  @P6 LEA R50, R50, UR48, 0x3 ;  /* 0x0000003032326c11 */ /* 0x000fe8000f8e18ff */
[----:B------:R-:W-:Y:S04]  /*6dd0*/  @P6 IADD3 R50, PT, PT, R50, 0xe0, RZ ;  /* 0x000000e032326810 */ /* 0x000fe80007ffe0ff */
[----:B------:R-:W-:Y:S01]  /*6de0*/  @P6 PRMT R72, R72, 0x654, R50 ;  /* 0x0000065448486816 */ /* 0x000fe20000000032 */
[----:B------:R-:W-:Y:S02]  /*6df0*/  HADD2.F32 R50, -RZ, R57.H0_H0 ;  /* 0x20000039ff327230 */ /* 0x000fe40000004100 */
[C---:B-1----:R-:W-:Y:S01]  /*6e00*/  FMUL R0, R47.reuse, R4 ;  /* 0x000000042f007220 */ /* 0x042fe20000400000 */
[----:B------:R-:W-:Y:S02]  /*6e10*/  HADD2.F32 R4, -RZ, R56.H1_H1 ;  /* 0x30000038ff047230 */ /* 0x000fe40000004100 */
[C---:B------:R-:W-:Y:S01]  /*6e20*/  FMUL R2, R47.reuse, R5 ;  /* 0x000000052f027220 */ /* 0x040fe20000400000 */
[----:B------:R-:W-:Y:S01]  /*6e30*/  FMUL R7, R47, R7 ;  /* 0x000000072f077220 */ /* 0x000fe20000400000 */
[----:B------:R-:W-:Y:S01]  /*6e40*/  FFMA R0, R49, R3, R0 ;  /* 0x0000000331007223 */ /* 0x000fe20000000000 */
[----:B------:R-:W-:Y:S01]  /*6e50*/  FMUL R3, R47, R6 ;  /* 0x000000062f037220 */ /* 0x000fe20000400000 */
[----:B------:R-:W-:Y:S01]  /*6e60*/  FFMA R2, R49, R4, R2 ;  /* 0x0000000431027223 */ /* 0x000fe20000000002 */
[C---:B------:R-:W-:Y:S01]  /*6e70*/  FMUL R4, R47.reuse, R8 ;  /* 0x000000082f047220 */ /* 0x040fe20000400000 */
[----:B------:R-:W-:Y:S01]  /*6e80*/  FMUL R8, R47, R12 ;  /* 0x0000000c2f087220 */ /* 0x000fe20000400000 */
[----:B------:R-:W-:Y:S01]  /*6e90*/  FFMA R3, R49, R50, R3 ;  /* 0x0000003231037223 */ /* 0x000fe20000000003 */
[C---:B------:R-:W-:Y:S01]  /*6ea0*/  FMUL R12, R47.reuse, R16 ;  /* 0x000000102f0c7220 */ /* 0x040fe20000400000 */
[C---:B------:R-:W-:Y:S01]  /*6eb0*/  FMUL R16, R47.reuse, R20 ;  /* 0x000000142f107220 */ /* 0x040fe20000400000 */
[C---:B------:R-:W-:Y:S01]  /*6ec0*/  FMUL R20, R47.reuse, R24 ;  /* 0x000000182f147220 */ /* 0x040fe20000400000 */
[C---:B------:R-:W-:Y:S01]  /*6ed0*/  FMUL R24, R47.reuse, R28 ;  /* 0x0000001c2f187220 */ /* 0x040fe20000400000 */
[C---:B------:R-:W-:Y:S01]  /*6ee0*/  FMUL R28, R47.reuse, R32 ;  /* 0x000000202f1c7220 */ /* 0x040fe20000400000 */
[--C-:B------:R-:W-:Y:S01]  /*6ef0*/  HADD2.F32 R32, -RZ, R58.reuse.H0_H0 ;  /* 0x2000003aff207230 */ /* 0x100fe20000004100 */
[----:B------:R-:W-:Y:S01]  /*6f00*/  F2FP.F16.F32.PACK_AB R52, R2, R0 ;  /* 0x000000000234723e */ /* 0x000fe200000000ff */
[----:B------:R-:W-:Y:S02]  /*6f10*/  HADD2.F32 R0, -RZ, R58.H1_H1 ;  /* 0x3000003aff007230 */ /* 0x000fe40000004100 */
[----:B------:R-:W-:Y:S01]  /*6f20*/  FMUL R5, R47, R9 ;  /* 0x000000092f057220 */ /* 0x000fe20000400000 */
[--C-:B------:R-:W-:Y:S02]  /*6f30*/  HADD2.F32 R2, -RZ, R59.reuse.H0_H0 ;  /* 0x2000003bff027230 */ /* 0x100fe40000004100 */
[C---:B------:R-:W-:Y:S01]  /*6f40*/  FFMA R7, R49.reuse, R51, R7 ;  /* 0x0000003331077223 */ /* 0x040fe20000000007 */
[C---:B------:R-:W-:Y:S01]  /*6f50*/  FFMA R4, R49.reuse, R32, R4 ;  /* 0x0000002031047223 */ /* 0x040fe20000000004 */
[----:B------:R-:W-:Y:S02]  /*6f60*/  HADD2.F32 R32, -RZ, R59.H1_H1 ;  /* 0x3000003bff207230 */ /* 0x000fe40000004100 */
[----:B------:R-:W-:Y:S01]  /*6f70*/  FFMA R5, R49, R0, R5 ;  /* 0x0000000031057223 */ /* 0x000fe20000000005 */
[--C-:B------:R-:W-:Y:S01]  /*6f80*/  HADD2.F32 R0, -RZ, R60.reuse.H0_H0 ;  /* 0x2000003cff007230 */ /* 0x100fe20000004100 */
[----:B------:R-:W-:Y:S01]  /*6f90*/  F2FP.F16.F32.PACK_AB R53, R7, R3 ;  /* 0x000000030735723e */ /* 0x000fe200000000ff */
[----:B------:R-:W-:Y:S01]  /*6fa0*/  FMUL R6, R47, R10 ;  /* 0x0000000a2f067220 */ /* 0x000fe20000400000 */
[--C-:B------:R-:W-:Y:S01]  /*6fb0*/  HADD2.F32 R3, -RZ, R61.reuse.H0_H0 ;  /* 0x2000003dff037230 */ /* 0x100fe20000004100 */
[----:B------:R-:W-:Y:S01]  /*6fc0*/  F2FP.F16.F32.PACK_AB R54, R5, R4 ;  /* 0x000000040536723e */ /* 0x000fe200000000ff */
[----:B------:R-:W-:Y:S01]  /*6fd0*/  FMUL R11, R47, R11 ;  /* 0x0000000b2f0b7220 */ /* 0x000fe20000400000 */
[----:B------:R-:W-:Y:S01]  /*6fe0*/  FFMA R6, R49, R2, R6 ;  /* 0x0000000231067223 */ /* 0x000fe20000000006 */
[----:B------:R-:W-:Y:S02]  /*6ff0*/  HADD2.F32 R2, -RZ, R60.H1_H1 ;  /* 0x3000003cff027230 */ /* 0x000fe40000004100 */
[----:B------:R-:W-:Y:S01]  /*7000*/  FMUL R9, R47, R13 ;  /* 0x0000000d2f097220 */ /* 0x000fe20000400000 */
[C---:B------:R-:W-:Y:S01]  /*7010*/  FFMA R11, R49.reuse, R32, R11 ;  /* 0x00000020310b7223 */ /* 0x040fe2000000000b */
[----:B------:R-:W-:Y:S01]  /*7020*/  FFMA R8, R49, R0, R8 ;  /* 0x0000000031087223 */ /* 0x000fe20000000008 */
[C---:B------:R-:W-:Y:S01]  /*7030*/  FMUL R10, R47.reuse, R14 ;  /* 0x0000000e2f0a7220 */ /* 0x040fe20000400000 */
[----:B------:R-:W-:Y:S02]  /*7040*/  HADD2.F32 R0, -RZ, R61.H1_H1 ;  /* 0x3000003dff007230 */ /* 0x000fe40000004100 */
[----:B------:R-:W-:Y:S01]  /*7050*/  FMUL R15, R47, R15 ;  /* 0x0000000f2f0f7220 */ /* 0x000fe20000400000 */
[C---:B------:R-:W-:Y:S01]  /*7060*/  FFMA R9, R49.reuse, R2, R9 ;  /* 0x0000000231097223 */ /* 0x040fe20000000009 */
[C---:B------:R-:W-:Y:S01]  /*7070*/  FFMA R10, R49.reuse, R3, R10 ;  /* 0x00000003310a7223 */ /* 0x040fe2000000000a */
[--C-:B------:R-:W-:Y:S02]  /*7080*/  HADD2.F32 R2, -RZ, R62.reuse.H0_H0 ;  /* 0x2000003eff027230 */ /* 0x100fe40000004100 */
[----:B------:R-:W-:Y:S01]  /*7090*/  FFMA R15, R49, R0, R15 ;  /* 0x00000000310f7223 */ /* 0x000fe2000000000f */
[----:B------:R-:W-:Y:S02]  /*70a0*/  HADD2.F32 R3, -RZ, R62.H1_H1 ;  /* 0x3000003eff037230 */ /* 0x000fe40000004100 */
[C---:B------:R-:W-:Y:S01]  /*70b0*/  FMUL R13, R47.reuse, R17 ;  /* 0x000000112f0d7220 */ /* 0x040fe20000400000 */
[--C-:B------:R-:W-:Y:S02]  /*70c0*/  HADD2.F32 R0, -RZ, R63.reuse.H0_H0 ;  /* 0x2000003fff007230 */ /* 0x100fe40000004100 */
[----:B------:R-:W-:Y:S01]  /*70d0*/  FMUL R14, R47, R18 ;  /* 0x000000122f0e7220 */ /* 0x000fe20000400000 */
[C---:B------:R-:W-:Y:S01]  /*70e0*/  FFMA R12, R49.reuse, R2, R12 ;  /* 0x00000002310c7223 */ /* 0x040fe2000000000c */
[C---:B------:R-:W-:Y:S01]  /*70f0*/  FFMA R13, R49.reuse, R3, R13 ;  /* 0x00000003310d7223 */ /* 0x040fe2000000000d */
[----:B------:R-:W-:Y:S02]  /*7100*/  HADD2.F32 R2, -RZ, R63.H1_H1 ;  /* 0x3000003fff027230 */ /* 0x000fe40000004100 */
[----:B------:R-:W-:Y:S01]  /*7110*/  FFMA R14, R49, R0, R14 ;  /* 0x00000000310e7223 */ /* 0x000fe2000000000e */
[C---:B------:R-:W-:Y:S01]  /*7120*/  FMUL R19, R47.reuse, R19 ;  /* 0x000000132f137220 */ /* 0x040fe20000400000 */
[--C-:B------:R-:W-:Y:S02]  /*7130*/  HADD2.F32 R0, -RZ, R68.reuse.H0_H0 ;  /* 0x20000044ff007230 */ /* 0x100fe40000004100 */
[----:B------:R-:W-:Y:S01]  /*7140*/  FMUL R17, R47, R21 ;  /* 0x000000152f117220 */ /* 0x000fe20000400000 */
[--C-:B------:R-:W-:Y:S02]  /*7150*/  HADD2.F32 R3, -RZ, R69.reuse.H0_H0 ;  /* 0x20000045ff037230 */ /* 0x100fe40000004100 */
[C---:B------:R-:W-:Y:S01]  /*7160*/  FFMA R19, R49.reuse, R2, R19 ;  /* 0x0000000231137223 */ /* 0x040fe20000000013 */
[----:B------:R-:W-:Y:S02]  /*7170*/  HADD2.F32 R2, -RZ, R68.H1_H1 ;  /* 0x30000044ff027230 */ /* 0x000fe40000004100 */
        /* <DEDUP_REMOVED lines=9> */
[----:B------:R-:W-:Y:S01]  /*7210*/  FMUL R21, R47, R25 ;  /* 0x000000192f157220 */ /* 0x000fe20000400000 */
[----:B------:R-:W-:Y:S01]  /*7220*/  F2FP.F16.F32.PACK_AB R55, R11, R6 ;  /* 0x000000060b37723e */ /* 0x000fe200000000ff */
[--C-:B------:R-:W-:Y:S02]  /*7230*/  HADD2.F32 R3, -RZ, R71.reuse.H0_H0 ;  /* 0x20000047ff037230 */ /* 0x100fe40000004100 */
[----:B------:R-:W-:Y:S01]  /*7240*/  FMUL R22, R47, R26 ;  /* 0x0000001a2f167220 */ /* 0x000fe20000400000 */
[C---:B------:R-:W-:Y:S01]  /*7250*/  FFMA R20, R49.reuse, R2, R20 ;  /* 0x0000000231147223 */ /* 0x040fe20000000014 */
[C---:B------:R-:W-:Y:S01]  /*7260*/  FFMA R21, R49.reuse, R0, R21 ;  /* 0x0000000031157223 */ /* 0x040fe20000000015 */
[----:B------:R1:W-:Y:S01]  /*7270*/  STS.128 [R100+0x2000], R52 ;  /* 0x0020003464007388 */ /* 0x0003e20000000c00 */
[----:B------:R-:W-:Y:S02]  /*7280*/  HADD2.F32 R0, -RZ, R71.H1_H1 ;  /* 0x30000047ff007230 */ /* 0x000fe40000004100 */
[----:B------:R-:W-:Y:S01]  /*7290*/  FFMA R22, R49, R3, R22 ;  /* 0x0000000331167223 */ /* 0x000fe20000000016 */
[----:B------:R-:W-:Y:S01]  /*72a0*/  FMUL R27, R47, R27 ;  /* 0x0000001b2f1b7220 */ /* 0x000fe20000400000 */
[--C-:B------:R-:W-:Y:S01]  /*72b0*/  HADD2.F32 R2, -RZ, R76.reuse.H0_H0 ;  /* 0x2000004cff027230 */ /* 0x100fe20000004100 */
[----:B------:R-:W-:Y:S01]  /*72c0*/  F2FP.F16.F32.PACK_AB R8, R9, R8 ;  /* 0x000000080908723e */ /* 0x000fe200000000ff */
[----:B------:R-:W-:Y:S01]  /*72d0*/  HADD2.F32 R3, -RZ, R76.H1_H1 ;  /* 0x3000004cff037230 */ /* 0x000fe20000004100 */
[----:B------:R-:W-:Y:S01]  /*72e0*/  F2FP.F16.F32.PACK_AB R9, R15, R10 ;  /* 0x0000000a0f09723e */ /* 0x000fe200000000ff */
[----:B------:R-:W-:Y:S01]  /*72f0*/  FMUL R25, R47, R29 ;  /* 0x0000001d2f197220 */ /* 0x000fe20000400000 */
[--C-:B------:R-:W-:Y:S01]  /*7300*/  HADD2.F32 R4, -RZ, R77.reuse.H0_H0 ;  /* 0x2000004dff047230 */ /* 0x100fe20000004100 */
[----:B------:R-:W-:Y:S01]  /*7310*/  F2FP.F16.F32.PACK_AB R10, R13, R12 ;  /* 0x0000000c0d0a723e */ /* 0x000fe200000000ff */
[----:B------:R-:W-:Y:S01]  /*7320*/  FMUL R26, R47, R30 ;  /* 0x0000001e2f1a7220 */ /* 0x000fe20000400000 */
[----:B------:R-:W-:Y:S01]  /*7330*/  F2FP.F16.F32.PACK_AB R11, R19, R14 ;  /* 0x0000000e130b723e */ /* 0x000fe200000000ff */
[C---:B------:R-:W-:Y:S01]  /*7340*/  FFMA R27, R49.reuse, R0, R27 ;  /* 0x00000000311b7223 */ /* 0x040fe2000000001b */
[C---:B------:R-:W-:Y:S01]  /*7350*/  FFMA R24, R49.reuse, R2, R24 ;  /* 0x0000000231187223 */ /* 0x040fe20000000018 */
[----:B------:R-:W-:Y:S02]  /*7360*/  HADD2.F32 R0, -RZ, R77.H1_H1 ;  /* 0x3000004dff007230 */ /* 0x000fe40000004100 */
[----:B------:R-:W-:Y:S01]  /*7370*/  FFMA R25, R49, R3, R25 ;  /* 0x0000000331197223 */ /* 0x000fe20000000019 */
[----:B------:R1:W-:Y:S01]  /*7380*/  STS.128 [R99+0x2010], R8 ;  /* 0x0020100863007388 */ /* 0x0003e20000000c00 */
[----:B------:R-:W-:Y:S01]  /*7390*/  FMUL R31, R47, R31 ;  /* 0x0000001f2f1f7220 */ /* 0x000fe20000400000 */
[--C-:B------:R-:W-:Y:S02]  /*73a0*/  HADD2.F32 R2, -RZ, R78.reuse.H0_H0 ;  /* 0x2000004eff027230 */ /* 0x100fe40000004100 */
[----:B------:R-:W-:Y:S01]  /*73b0*/  FFMA R26, R49, R4, R26 ;  /* 0x00000004311a7223 */ /* 0x000fe2000000001a */
[----:B------:R-:W-:Y:S02]  /*73c0*/  HADD2.F32 R3, -RZ, R78.H1_H1 ;  /* 0x3000004eff037230 */ /* 0x000fe40000004100 */
[----:B------:R-:W-:Y:S01]  /*73d0*/  FMUL R29, R47, R33 ;  /* 0x000000212f1d7220 */ /* 0x000fe20000400000 */
[--C-:B------:R-:W-:Y:S01]  /*73e0*/  HADD2.F32 R4, -RZ, R79.reuse.H0_H0 ;  /* 0x2000004fff047230 */ /* 0x100fe20000004100 */
[----:B------:R-:W-:Y:S01]  /*73f0*/  F2FP.F16.F32.PACK_AB R16, R17, R16 ;  /* 0x000000101110723e */ /* 0x000fe200000000ff */
[----:B------:R-:W-:Y:S01]  /*7400*/  FMUL R30, R47, R34 ;  /* 0x000000222f1e7220 */ /* 0x000fe20000400000 */
        /* <DEDUP_REMOVED lines=14> */
[----:B------:R-:W-:Y:S02]  /*74f0*/  F2FP.F16.F32.PACK_AB R27, R35, R30 ;  /* 0x0000001e231b723e */ /* 0x000fe400000000ff */
[----:B------:R-:W-:Y:S02]  /*7500*/  LEA R0, R65, UR48, 0x3 ;  /* 0x0000003041007c11 */ /* 0x000fe4000f8e18ff */
[----:B------:R-:W-:Y:S01]  /*7510*/  @P6 SHF.L.U32 R2, R97, 0x1f, RZ ;  /* 0x0000001f61026819 */ /* 0x000fe200000006ff */
        /* <DEDUP_REMOVED lines=9> */
[----:B------:R-:W-:Y:S02]  /*75b0*/  UIADD3 UR8, UP0, UPT, UR52, 0x680, URZ ;  /* 0x0000068034087890 */ /* 0x000fe4000ff1e0ff */
[----:B------:R-:W-:Y:S02]  /*75c0*/  UIADD3 UR5, UPT, UPT, UR41, 0x20, URZ ;  /* 0x0000002029057890 */ /* 0x000fe4000fffe0ff */
[----:B------:R-:W-:Y:S02]  /*75d0*/  UIADD3 UR4, UPT, UPT, UR48, 0x2200, URZ ;  /* 0x0000220030047890 */ /* 0x000fe4000fffe0ff */
[----:B------:R-:W-:Y:S01]  /*75e0*/  UIADD3.X UR9, UPT, UPT, URZ, UR53, URZ, UP0, !UPT ;  /* 0x00000035ff097290 */ /* 0x000fe200087fe4ff */
[----:B------:R-:W-:Y:S01]  /*75f0*/  UMOV UR6, UR42 ;  /* 0x0000002a00067c82 */ /* 0x000fe20008000000 */
[----:B------:R-:W-:Y:S07]  /*7600*/  UMOV UR7, UR36 ;  /* 0x0000002400077c82 */ /* 0x000fee0008000000 */
[----:B------:R2:W-:Y:S01]  /*7610*/  UTMASTG.3D [UR4], [UR8] ;  /* 0x00000004080073b5 */ /* 0x0005e20008010000 */
[----:B------:R0:W-:Y:S01]  /*7620*/  UTMACMDFLUSH ;  /* 0x00000000000079b7 */ /* 0x0001e20000000000 */
[----:B--2---:R-:W-:Y:S04]  /*7630*/  DEPBAR.LE SB0, 0x1 ;  /* 0x000080400000791a */ /* 0x004fe80000000000 */
.L_x_117:
[----:B------:R-:W-:Y:S05]  /*7640*/  BSYNC.RECONVERGENT B0 ;  /* 0x0000000000007941 */ /* 0x000fea0003800200 */
.L_x_116:
[----:B------:R-:W-:Y:S01]  /*7650*/  BAR.SYNC.DEFER_BLOCKING 0x1, 0x80 ;  /* 0x0042000000007b1d */ /* 0x000fe20000010000 */
[----:B------:R-:W-:Y:S04]  /*7660*/  UIADD3 UR40, UPT, UPT, UR51, 0x1, URZ ;  /* 0x0000000133287890 */ /* 0x000fe8000fffe0ff */
[----:B------:R-:W-:Y:S04]  /*7670*/  UISETP.NE.AND UP0, UPT, UR40, 0x4, UPT ;  /* 0x000000042800788c */ /* 0x000fe8000bf05270 */
[----:B------:R-:W-:Y:S01]  /*7680*/  USEL UR40, UR40, URZ, UP0 ;  /* 0x000000ff28287287 */ /* 0x000fe20008000000 */
[----:B------:R2:W-:Y:S01]  /*7690*/  @P6 SYNCS.ARRIVE.TRANS64.RED.A1T0 RZ, [R72+URZ], RZ ;  /* 0x000000ff48ff69a7 */ /* 0x0005e200081004ff */
[----:B------:R-:W-:Y:S01]  /*76a0*/  BSSY B1, `(.L_x_118) ;  /* 0x0000017000017945 */ /* 0x000fe20003800000 */
[----:B------:R-:W4:Y:S02]  /*76b0*/  @P6 SYNCS.PHASECHK.TRANS64.TRYWAIT P0, [R0+URZ+0xc0], R2 ;  /* 0x0000c002000065a7 */ /* 0x000f2400080011ff */
[----:B----4-:R-:W-:Y:S01]  /*76c0*/  @P6 SEL R66, RZ, 0x1, !P0 ;  /* 0x00000001ff426807 */ /* 0x010fe20004000000 */
[----:B--2---:R-:W-:Y:S06]  /*76d0*/  @!P6 BRA `(.L_x_119) ;  /* 0x00000000004ce947 */ /* 0x004fec0003800000 */
        /* <DEDUP_REMOVED lines=9> */
[----:B------:R-:W-:Y:S04]  /*7770*/  SHF.L.U32 R6, R97, 0x1f, RZ ;  /* 0x0000001f61067819 */ /* 0x000fe800000006ff */
[----:B------:R-:W2:Y:S02]  /*7780*/  SYNCS.PHASECHK.TRANS64.TRYWAIT P0, [R0+URZ+0xc0], R6 ;  /* 0x0000c006000075a7 */ /* 0x000ea400080011ff */
[----:B--2---:R-:W-:Y:S05]  /*7790*/  @!P0 BRA `(.L_x_122) ;  /* 0x0000002800248947 */ /* 0x004fea0003800000 */
.L_x_121:
[----:B------:R-:W-:Y:S05]  /*77a0*/  BSYNC B0 ;  /* 0x0000000000007941 */ /* 0x000fea0003800000 */
.L_x_120:
[----:B------:R-:W-:Y:S02]  /*77b0*/  ISETP.NE.AND P0, PT, R67, RZ, PT ;  /* 0x000000ff4300720c */ /* 0x000fe40003f05270 */
[----:B------:R-:W-:Y:S11]  /*77c0*/  IADD3 R65, PT, PT, R65, 0x1, RZ ;  /* 0x0000000141417810 */ /* 0x000ff60007ffe0ff */
[----:B------:R4:W1:Y:S04]  /*77d0*/  @P0 LDS.128 R56, [R5] ;  /* 0x0000000005380984 */ /* 0x0008680000000c00 */
[----:B------:R4:W1:Y:S04]  /*77e0*/  @P0 LDS.128 R60, [R4+0x10] ;  /* 0x00001000043c0984 */ /* 0x0008680000000c00 */
[----:B------:R4:W1:Y:S04]  /*77f0*/  @P0 LDS.128 R68, [R3+0x20] ;  /* 0x0000200003440984 */ /* 0x0008680000000c00 */
[----:B------:R4:W1:Y:S02]  /*7800*/  @P0 LDS.128 R76, [R2+0x30] ;  /* 0x00003000024c0984 */ /* 0x0008640000000c00 */
.L_x_119:
[----:B------:R-:W-:Y:S05]  /*7810*/  BSYNC B1 ;  /* 0x0000000000017941 */ /* 0x000fea0003800000 */
.L_x_118:
        /* <DEDUP_REMOVED lines=21> */
.L_x_123:
        /* <DEDUP_REMOVED lines=146> */
.L_x_125:
[----:B------:R-:W-:Y:S05]  /*8290*/  BSYNC.RECONVERGENT B0 ;  /* 0x0000000000007941 */ /* 0x000fea0003800200 */
.L_x_124:
        /* <DEDUP_REMOVED lines=21> */
.L_x_129:
[----:B------:R-:W-:Y:S05]  /*83f0*/  BSYNC B0 ;  /* 0x0000000000007941 */ /* 0x000fea0003800000 */
.L_x_128:
[----:B------:R-:W-:Y:S11]  /*8400*/  ISETP.NE.AND P0, PT, R67, RZ, PT ;  /* 0x000000ff4300720c */ /* 0x000ff60003f05270 */
[----:B------:R-:W-:Y:S02]  /*8410*/  @!UPT UIADD3 URZ, UPT, UPT, URZ, URZ, URZ ;  /* 0x000000fffffff290 */ /* 0x000fe4000fffe0ff */
[----:B------:R4:W1:Y:S04]  /*8420*/  @P0 LDS.128 R56, [R4] ;  /* 0x0000000004380984 */ /* 0x0008680000000c00 */
[----:B------:R4:W1:Y:S04]  /*8430*/  @P0 LDS.128 R60, [R3+0x10] ;  /* 0x00001000033c0984 */ /* 0x0008680000000c00 */
[----:B------:R4:W1:Y:S04]  /*8440*/  @P0 LDS.128 R68, [R2+0x20] ;  /* 0x0000200002440984 */ /* 0x0008680000000c00 */
[----:B------:R4:W1:Y:S02]  /*8450*/  @P0 LDS.128 R76, [R65+0x30] ;  /* 0x00003000414c0984 */ /* 0x0008640000000c00 */
.L_x_127:
[----:B------:R-:W-:Y:S05]  /*8460*/  BSYNC B1 ;  /* 0x0000000000017941 */ /* 0x000fea0003800000 */
.L_x_126:
        /* <DEDUP_REMOVED lines=21> */
.L_x_131:
[----:B------:R-:W-:Y:S01]  /*85c0*/  ISETP.NE.AND P0, PT, R102, RZ, PT ;  /* 0x000000ff6600720c */ /* 0x000fe20003f05270 */
[----:B------:R-:W-:Y:S05]  /*85d0*/  WARPSYNC.ALL ;  /* 0x0000000000007948 */ /* 0x000fea0003800000 */
[----:B------:R-:W-:Y:S01]  /*85e0*/  R2UR UR4, R48 ;  /* 0x00000000300472ca */ /* 0x000fe200000e0000 */
[--C-:B-1----:R-:W-:Y:S01]  /*85f0*/  HADD2.F32 R0, -RZ, R56.reuse.H0_H0 ;  /* 0x20000038ff007230 */ /* 0x102fe20000004100 */
[----:B------:R-:W-:Y:S01]  /*8600*/  R2UR UR5, R64 ;  /* 0x00000000400572ca */ /* 0x000fe200000e0000 */
[----:B----4-:R-:W-:Y:S01]  /*8610*/  HADD2.F32 R2, -RZ, R56.H1_H1 ;  /* 0x30000038ff027230 */ /* 0x010fe20000004100 */
[----:B------:R-:W-:Y:S01]  /*8620*/  BSSY.RECONVERGENT B0, `(.L_x_132) ;  /* 0x0000089000007945 */ /* 0x000fe20003800200 */
[--C-:B------:R-:W-:Y:S02]  /*8630*/  HADD2.F32 R3, -RZ, R57.reuse.H0_H0 ;  /* 0x20000039ff037230 */ /* 0x100fe40000004100 */
[----:B------:R-:W-:Y:S02]  /*8640*/  HADD2.F32 R48, -RZ, R57.H1_H1 ;  /* 0x30000039ff307230 */ /* 0x000fe40000004100 */
[--C-:B------:R-:W-:Y:S02]  /*8650*/  HADD2.F32 R50, -RZ, R58.reuse.H0_H0 ;  /* 0x2000003aff327230 */ /* 0x100fe40000004100 */
[----:B------:R-:W-:Y:S02]  /*8660*/  HADD2.F32 R51, -RZ, R58.H1_H1 ;  /* 0x3000003aff337230 */ /* 0x000fe40000004100 */
[----:B------:R-:W1:Y:S01]  /*8670*/  LDTM.x32 R4, tmem[UR4+0x60] ;  /* 0x00006004000479ee */ /* 0x000e6200082c0000 */
[----:B------:R-:W-:Y:S01]  /*8680*/  NOP ;  /* 0x0000000000007918 */ /* 0x000fe20000000000 */
[----:B------:R-:W-:Y:S01]  /*8690*/  UIADD3 UR5, UPT, UPT, UR5, 0x150, URZ ;  /* 0x0000015005057890 */ /* 0x000fe2000fffe0ff */
[--C-:B------:R-:W-:Y:S02]  /*86a0*/  HADD2.F32 R52, -RZ, R59.reuse.H0_H0 ;  /* 0x2000003bff347230 */ /* 0x100fe40000004100 */
[----:B------:R-:W-:Y:S01]  /*86b0*/  HADD2.F32 R53, -RZ, R59.H1_H1 ;  /* 0x3000003bff357230 */ /* 0x000fe20000004100 */
[----:B------:R-:W-:Y:S01]  /*86c0*/  UPRMT UR5, UR37, 0x654, UR5 ;  /* 0x0000065425057896 */ /* 0x000fe20008000005 */
[--C-:B------:R-:W-:Y:S02]  /*86d0*/  HADD2.F32 R54, -RZ, R60.reuse.H0_H0 ;  /* 0x2000003cff367230 */ /* 0x100fe40000004100 */
[----:B------:R-:W-:Y:S02]  /*86e0*/  HADD2.F32 R55, -RZ, R60.H1_H1 ;  /* 0x3000003cff377230 */ /* 0x000fe40000004100 */
[--C-:B------:R-:W-:Y:S02]  /*86f0*/  HADD2.F32 R56, -RZ, R61.reuse.H0_H0 ;  /* 0x2000003dff387230 */ /* 0x100fe40000004100 */
[----:B------:R-:W-:Y:S02]  /*8700*/  HADD2.F32 R57, -RZ, R61.H1_H1 ;  /* 0x3000003dff397230 */ /* 0x000fe40000004100 */
[----:B-1----:R-:W-:Y:S01]  /*8710*/  SYNCS.ARRIVE.TRANS64.RED.A1T0 RZ, [UR5], RZ ;  /* 0x000000ffffff79a7 */ /* 0x002fe20008100405 */
[--C-:B------:R-:W-:Y:S02]  /*8720*/  HADD2.F32 R58, -RZ, R62.reuse.H0_H0 ;  /* 0x2000003eff3a7230 */ /* 0x100fe40000004100 */
[----:B------:R-:W-:Y:S02]  /*8730*/  HADD2.F32 R59, -RZ, R62.H1_H1 ;  /* 0x3000003eff3b7230 */ /* 0x000fe40000004100 */
[--C-:B------:R-:W-:Y:S02]  /*8740*/  HADD2.F32 R60, -RZ, R63.reuse.H0_H0 ;  /* 0x2000003fff3c7230 */ /* 0x100fe40000004100 */
[----:B------:R-:W-:Y:S02]  /*8750*/  HADD2.F32 R61, -RZ, R63.H1_H1 ;  /* 0x3000003fff3d7230 */ /* 0x000fe40000004100 */
[C---:B------:R-:W-:Y:S01]  /*8760*/  FMUL R4, R47.reuse, R4 ;  /* 0x000000042f047220 */ /* 0x040fe20000400000 */
[C---:B------:R-:W-:Y:S01]  /*8770*/  FMUL R5, R47.reuse, R5 ;  /* 0x000000052f057220 */ /* 0x040fe20000400000 */
[C---:B------:R-:W-:Y:S01]  /*8780*/  FMUL R6, R47.reuse, R6 ;  /* 0x000000062f067220 */ /* 0x040fe20000400000 */
[----:B------:R-:W-:Y:S01]  /*8790*/  FMUL R7, R47, R7 ;  /* 0x000000072f077220 */ /* 0x000fe20000400000 */
[C---:B------:R-:W-:Y:S01]  /*87a0*/  FFMA R4, R49.reuse, R0, R4 ;  /* 0x0000000031047223 */ /* 0x040fe20000000004 */
[C---:B------:R-:W-:Y:S01]  /*87b0*/  FFMA R5, R49.reuse, R2, R5 ;  /* 0x0000000231057223 */ /* 0x040fe20000000005 */
[C---:B------:R-:W-:Y:S01]  /*87c0*/  FFMA R6, R49.reuse, R3, R6 ;  /* 0x0000000331067223 */ /* 0x040fe20000000006 */
[----:B------:R-:W-:Y:S01]  /*87d0*/  FFMA R7, R49, R48, R7 ;  /* 0x0000003031077223 */ /* 0x000fe20000000007 */
[C---:B------:R-:W-:Y:S01]  /*87e0*/  FMUL R8, R47.reuse, R8 ;  /* 0x000000082f087220 */ /* 0x040fe20000400000 */
[----:B------:R-:W-:Y:S01]  /*87f0*/  FMUL R9, R47, R9 ;  /* 0x000000092f097220 */ /* 0x000fe20000400000 */
[----:B------:R-:W-:Y:S01]  /*8800*/  F2FP.F16.F32.PACK_AB R4, R5, R4 ;  /* 0x000000040504723e */ /* 0x000fe200000000ff */
[----:B------:R-:W-:Y:S01]  /*8810*/  FMUL R0, R47, R10 ;  /* 0x0000000a2f007220 */ /* 0x000fe20000400000 */
[----:B------:R-:W-:Y:S01]  /*8820*/  F2FP.F16.F32.PACK_AB R5, R7, R6 ;  /* 0x000000060705723e */ /* 0x000fe200000000ff */
[C---:B------:R-:W-:Y:S01]  /*8830*/  FFMA R8, R49.reuse, R50, R8 ;  /* 0x0000003231087223 */ /* 0x040fe20000000008 */
[C---:B------:R-:W-:Y:S01]  /*8840*/  FFMA R9, R49.reuse, R51, R9 ;  /* 0x0000003331097223 */ /* 0x040fe20000000009 */
[----:B------:R-:W-:Y:S01]  /*8850*/  FFMA R0, R49, R52, R0 ;  /* 0x0000003431007223 */ /* 0x000fe20000000000 */
[C---:B------:R-:W-:Y:S01]  /*8860*/  FMUL R2, R47.reuse, R11 ;  /* 0x0000000b2f027220 */ /* 0x040fe20000400000 */
[C---:B------:R-:W-:Y:S01]  /*8870*/  FMUL R3, R47.reuse, R12 ;  /* 0x0000000c2f037220 */ /* 0x040fe20000400000 */
[----:B------:R-:W-:Y:S01]  /*8880*/  FMUL R10, R47, R13 ;  /* 0x0000000d2f0a7220 */ /* 0x000fe20000400000 */
[----:B------:R-:W-:Y:S01]  /*8890*/  F2FP.F16.F32.PACK_AB R6, R9, R8 ;  /* 0x000000080906723e */ /* 0x000fe200000000ff */
[C---:B------:R-:W-:Y:S01]  /*88a0*/  FFMA R2, R49.reuse, R53, R2 ;  /* 0x0000003531027223 */ /* 0x040fe20000000002 */
[C---:B------:R-:W-:Y:S01]  /*88b0*/  FFMA R3, R49.reuse, R54, R3 ;  /* 0x0000003631037223 */ /* 0x040fe20000000003 */
[----:B------:R-:W-:Y:S01]  /*88c0*/  FFMA R10, R49, R55, R10 ;  /* 0x00000037310a7223 */ /* 0x000fe2000000000a */
[C---:B------:R-:W-:Y:S01]  /*88d0*/  FMUL R11, R47.reuse, R14 ;  /* 0x0000000e2f0b7220 */ /* 0x040fe20000400000 */
[C---:B------:R-:W-:Y:S01]  /*88e0*/  FMUL R15, R47.reuse, R15 ;  /* 0x0000000f2f0f7220 */ /* 0x040fe20000400000 */
[C---:B------:R-:W-:Y:S01]  /*88f0*/  FMUL R12, R47.reuse, R16 ;  /* 0x000000102f0c7220 */ /* 0x040fe20000400000 */
[----:B------:R-:W-:Y:S01]  /*8900*/  FMUL R13, R47, R17 ;  /* 0x000000112f0d7220 */ /* 0x000fe20000400000 */
[----:B------:R-:W-:Y:S01]  /*8910*/  FFMA R11, R49, R56, R11 ;  /* 0x00000038310b7223 */ /* 0x000fe2000000000b */
[----:B------:R-:W-:Y:S01]  /*8920*/  FMUL R14, R47, R18 ;  /* 0x000000122f0e7220 */ /* 0x000fe20000400000 */
[----:B------:R-:W-:Y:S01]  /*8930*/  FFMA R15, R49, R57, R15 ;  /* 0x00000039310f7223 */ /* 0x000fe2000000000f */
[--C-:B------:R-:W-:Y:S02]  /*8940*/  HADD2.F32 R62, -RZ, R68.reuse.H0_H0 ;  /* 0x20000044ff3e7230 */ /* 0x100fe40000004100 */
[----:B------:R-:W-:Y:S01]  /*8950*/  FMUL R19, R47, R19 ;  /* 0x000000132f137220 */ /* 0x000fe20000400000 */
[----:B------:R-:W-:Y:S01]  /*8960*/  F2FP.F16.F32.PACK_AB R7, R2, R0 ;  /* 0x000000000207723e */ /* 0x000fe200000000ff */
[----:B------:R-:W-:Y:S01]  /*8970*/  FFMA R12, R49, R58, R12 ;  /* 0x0000003a310c7223 */ /* 0x000fe2000000000c */
[----:B------:R-:W-:Y:S02]  /*8980*/  HADD2.F32 R63, -RZ, R68.H1_H1 ;  /* 0x30000044ff3f7230 */ /* 0x000fe40000004100 */
[----:B------:R-:W-:Y:S01]  /*8990*/  FMUL R16, R47, R20 ;  /* 0x000000142f107220 */ /* 0x000fe20000400000 */
[----:B------:R-:W-:Y:S01]  /*89a0*/  FFMA R13, R49, R59, R13 ;  /* 0x0000003b310d7223 */ /* 0x000fe2000000000d */
[----:B------:R1:W-:Y:S01]  /*89b0*/  STS.128 [R100+0x6000], R4 ;  /* 0x0060000464007388 */ /* 0x0003e20000000c00 */
[--C-:B------:R-:W-:Y:S02]  /*89c0*/  HADD2.F32 R64, -RZ, R69.reuse.H0_H0 ;  /* 0x20000045ff407230 */ /* 0x100fe40000004100 */
[----:B------:R-:W-:Y:S01]  /*89d0*/  FMUL R17, R47, R21 ;  /* 0x000000152f117220 */ /* 0x000fe20000400000 */
[----:B------:R-:W-:Y:S01]  /*89e0*/  FFMA R14, R49, R60, R14 ;  /* 0x0000003c310e7223 */ /* 0x000fe2000000000e */
[----:B------:R-:W-:Y:S02]  /*89f0*/  HADD2.F32 R65, -RZ, R69.H1_H1 ;  /* 0x30000045ff417230 */ /* 0x000fe40000004100 */
[----:B------:R-:W-:Y:S01]  /*8a00*/  FMUL R18, R47, R22 ;  /* 0x000000162f127220 */ /* 0x000fe20000400000 */
[----:B------:R-:W-:Y:S01]  /*8a10*/  FFMA R19, R49, R61, R19 ;  /* 0x0000003d31137223 */ /* 0x000fe20000000013 */
        /* <DEDUP_REMOVED lines=11> */
[----:B------:R-:W-:Y:S01]  /*8ad0*/  F2FP.F16.F32.PACK_AB R8, R10, R3 ;  /* 0x000000030a08723e */ /* 0x000fe200000000ff */
[----:B------:R-:W-:Y:S01]  /*8ae0*/  FFMA R23, R49, R65, R23 ;  /* 0x0000004131177223 */ /* 0x000fe20000000017 */
[----:B------:R-:W-:Y:S01]  /*8af0*/  F2FP.F16.F32.PACK_AB R9, R15, R11 ;  /* 0x0000000b0f09723e */ /* 0x000fe200000000ff */
[--C-:B------:R-:W-:Y:S02]  /*8b00*/  HADD2.F32 R70, -RZ, R76.reuse.H0_H0 ;  /* 0x2000004cff467230 */ /* 0x100fe40000004100 */
[----:B------:R-:W-:Y:S01]  /*8b10*/  FMUL R27, R47, R27 ;  /* 0x0000001b2f1b7220 */ /* 0x000fe20000400000 */
[----:B------:R-:W-:Y:S01]  /*8b20*/  F2FP.F16.F32.PACK_AB R10, R13, R12 ;  /* 0x0000000c0d0a723e */ /* 0x000fe200000000ff */
[----:B------:R-:W-:Y:S01]  /*8b30*/  FFMA R20, R49, R66, R20 ;  /* 0x0000004231147223 */ /* 0x000fe20000000014 */
[----:B------:R-:W-:Y:S01]  /*8b40*/  F2FP.F16.F32.PACK_AB R11, R19, R14 ;  /* 0x0000000e130b723e */ /* 0x000fe200000000ff */
[----:B------:R-:W-:Y:S02]  /*8b50*/  HADD2.F32 R71, -RZ, R76.H1_H1 ;  /* 0x3000004cff477230 */ /* 0x000fe40000004100 */
[----:B------:R-:W-:Y:S01]  /*8b60*/  FMUL R24, R47, R28 ;  /* 0x0000001c2f187220 */ /* 0x000fe20000400000 */
[----:B------:R-:W-:Y:S01]  /*8b70*/  FFMA R21, R49, R67, R21 ;  /* 0x0000004331157223 */ /* 0x000fe20000000015 */
[--C-:B------:R-:W-:Y:S01]  /*8b80*/  HADD2.F32 R72, -RZ, R77.reuse.H0_H0 ;  /* 0x2000004dff487230 */ /* 0x100fe20000004100 */
[----:B------:R1:W-:Y:S01]  /*8b90*/  STS.128 [R99+0x6010], R8 ;  /* 0x0060100863007388 */ /* 0x0003e20000000c00 */
        /* <DEDUP_REMOVED lines=49> */
.L_x_133:
[----:B------:R-:W-:Y:S05]  /*8eb0*/  BSYNC.RECONVERGENT B0 ;  /* 0x0000000000007941 */ /* 0x000fea0003800200 */
.L_x_132:
[----:B------:R-:W-:Y:S01]  /*8ec0*/  BAR.SYNC.DEFER_BLOCKING 0x1, 0x80 ;  /* 0x0042000000007b1d */ /* 0x000fe20000010000 */
[----:B------:R-:W-:Y:S01]  /*8ed0*/  UISETP.NE.AND UP0, UPT, UR49, -0x4, UPT ;  /* 0xfffffffc3100788c */ /* 0x000fe2000bf05270 */
[----:B------:R-:W-:Y:S08]  /*8ee0*/  IADD3 R45, PT, PT, R45, 0x1, RZ ;  /* 0x000000012d2d7810 */ /* 0x000ff00007ffe0ff */
[----:B------:R-:W-:Y:S05]  /*8ef0*/  BRA.U !UP0, `(.L_x_134) ;  /* 0x0000000108287547 */ /* 0x000fea000b800000 */
[----:B------:R-:W-:Y:S01]  /*8f00*/  ISETP.NE.AND P0, PT, R107, RZ, PT ;  /* 0x000000ff6b00720c */ /* 0x000fe20003f05270 */
[----:B------:R-:W-:Y:S01]  /*8f10*/  IMAD.U32 R2, RZ, RZ, UR51 ;  /* 0x00000033ff027e24 */ /* 0x000fe2000f8e00ff */
[----:B------:R-:W-:Y:S01]  /*8f20*/  UIADD3 UR51, UPT, UPT, UR51, 0x1, URZ ;  /* 0x0000000133337890 */ /* 0x000fe2000fffe0ff */
[----:B------:R-:W-:Y:S03]  /*8f30*/  IMAD.U32 R0, RZ, RZ, UR37 ;  /* 0x00000025ff007e24 */ /* 0x000fe6000f8e00ff */
[----:B------:R-:W-:Y:S04]  /*8f40*/  UISETP.NE.AND UP0, UPT, UR51, 0x4, UPT ;  /* 0x000000043300788c */ /* 0x000fe8000bf05270 */
[----:B------:R-:W-:Y:S03]  /*8f50*/  USEL UR51, UR51, URZ, UP0 ;  /* 0x000000ff33337287 */ /* 0x000fe60008000000 */
[----:B------:R-:W-:Y:S05]  /*8f60*/  @P0 LEA R2, R2, UR48, 0x3 ;  /* 0x0000003002020c11 */ /* 0x000fea000f8e18ff */
[----:B------:R-:W-:Y:S05]  /*8f70*/  @P0 VIADD R2, R2, 0xe0 ;  /* 0x000000e002020836 */ /* 0x000fea0000000000 */
[----:B------:R-:W-:Y:S04]  /*8f80*/  @P0 PRMT R0, R0, 0x654, R2 ;  /* 0x0000065400000816 */ /* 0x000fe80000000002 */
[----:B------:R2:W-:Y:S03]  /*8f90*/  @P0 SYNCS.ARRIVE.TRANS64.RED.A1T0 RZ, [R0+URZ], RZ ;  /* 0x000000ff00ff09a7 */ /* 0x0005e600081004ff */
.L_x_134:
[----:B------:R-:W-:Y:S01]  /*8fa0*/  ISETP.NE.AND P2, PT, R103, RZ, PT ;  /* 0x000000ff6700720c */ /* 0x000fe20003f45270 */
[----:B------:R-:W-:Y:S01]  /*8fb0*/  UIADD3 UR49, UPT, UPT, UR49, 0x4, URZ ;  /* 0x0000000431317890 */ /* 0x000fe2000fffe0ff */
[----:B------:R-:W-:Y:S01]  /*8fc0*/  ISETP.NE.AND P0, PT, R105, 0x2, PT ;  /* 0x000000026900780c */ /* 0x000fe20003f05270 */
[----:B------:R-:W-:Y:S01]  /*8fd0*/  IMAD.IADD R14, R43, 0x1, R86 ;  /* 0x000000012b0e7824 */ /* 0x000fe200078e0256 */
[----:B------:R-:W-:Y:S01]  /*8fe0*/  ISETP.NE.AND P1, PT, R45, 0x4, PT ;  /* 0x000000042d00780c */ /* 0x000fe20003f25270 */
[----:B------:R-:W-:Y:S01]  /*8ff0*/  IMAD.IADD R15, R44, 0x1, R87 ;  /* 0x000000012c0f7824 */ /* 0x000fe200078e0257 */
[----:B------:R-:W-:Y:S02]  /*9000*/  SEL R2, RZ, 0x1, P0 ;  /* 0x00000001ff027807 */ /* 0x000fe40000000000 */
[----:B--2---:R-:W-:Y:S02]  /*9010*/  SEL R0, RZ, 0x1, P1 ;  /* 0x00000001ff007807 */ /* 0x004fe40000800000 */
[----:B------:R-:W-:Y:S02]  /*9020*/  LOP3.LUT R95, R95, R2, RZ, 0x3c, !PT ;  /* 0x000000025f5f7212 */ /* 0x000fe400078e3cff */
[----:B------:R-:W-:Y:S02]  /*9030*/  LOP3.LUT R96, R96, R0, RZ, 0x3c, !PT ;  /* 0x0000000060607212 */ /* 0x000fe400078e3cff */
[----:B------:R-:W-:Y:S02]  /*9040*/  @P2 R2UR UR36, R94 ;  /* 0x000000005e2422ca */ /* 0x000fe400000e0000 */
[----:B------:R-:W-:Y:S02]  /*9050*/  SEL R105, R105, RZ, P0 ;  /* 0x000000ff69697207 */ /* 0x000fe40000000000 */
[----:B------:R-:W-:Y:S01]  /*9060*/  SEL R45, R45, RZ, P1 ;  /* 0x000000ff2d2d7207 */ /* 0x000fe20000800000 */
[----:B------:R-:W-:Y:S10]  /*9070*/  @P2 BRA `(.L_x_135) ;  /* 0xffffffc000502947 */ /* 0x000ff4000383ffff */
[----:B------:R-:W-:-:S09]  /*9080*/  UISETP.NE.AND UP0, UPT, UR50, URZ, UPT ;  /* 0x000000ff3200728c */ /* 0x000fd2000bf05270 */
[----:B------:R-:W-:Y:S05]  /*9090*/  BRA.U !UP0, `(.L_x_136) ;  /* 0x0000000108487547 */ /* 0x000fea000b800000 */
[----:B------:R-:W2:Y:S02]  /*90a0*/  LDCU.64 UR4, c[0x0][0x890] ;  /* 0x00011200ff0477ac */ /* 0x000ea40008000a00 */
[----:B--2---:R-:W-:-:S04]  /*90b0*/  UISETP.NE.U32.AND UP0, UPT, UR4, URZ, UPT ;  /* 0x000000ff0400728c */ /* 0x004fc8000bf05070 */
[----:B------:R-:W-:-:S09]  /*90c0*/  UISETP.NE.AND.EX UP0, UPT, UR5, URZ, UPT, UP0 ;  /* 0x000000ff0500728c */ /* 0x000fd2000bf05300 */
[----:B------:R-:W-:Y:S05]  /*90d0*/  BRA.U UP0, `(.L_x_137) ;  /* 0x00000001000c7547 */ /* 0x000fea000b800000 */
[----:B------:R-:W-:-:S13]  /*90e0*/  FSETP.NEU.AND P0, PT, R49, RZ, PT ;  /* 0x000000ff3100720b */ /* 0x000fda0003f0d000 */
[----:B------:R-:W-:Y:S05]  /*90f0*/  @!P0 EXIT ;  /* 0x000000000000894d */ /* 0x000fea0003800000 */
[----:B------:R-:W-:Y:S05]  /*9100*/  BRA `(.L_x_136) ;  /* 0x00000000002c7947 */ /* 0x000fea0003800000 */
.L_x_137:
[----:B------:R-:W-:Y:S01]  /*9110*/  ISETP.NE.AND P0, PT, R104, RZ, PT ;  /* 0x000000ff6800720c */ /* 0x000fe20003f05270 */
[----:B------:R-:W-:-:S12]  /*9120*/  BSSY.RECONVERGENT B0, `(.L_x_136) ;  /* 0x0000009000007945 */ /* 0x000fd80003800200 */
[----:B------:R-:W-:Y:S05]  /*9130*/  @P0 BRA `(.L_x_138) ;  /* 0x0000000000140947 */ /* 0x000fea0003800000 */
[----:B------:R-:W2:Y:S02]  /*9140*/  LDCU.64 UR4, c[0x0][0x888] ;  /* 0x00011100ff0477ac */ /* 0x000ea40008000a00 */
[----:B--2---:R-:W-:-:S04]  /*9150*/  ISETP.NE.U32.AND P0, PT, RZ, UR4, PT ;  /* 0x00000004ff007c0c */ /* 0x004fc8000bf05070 */
[----:B------:R-:W-:-:S13]  /*9160*/  ISETP.NE.AND.EX P0, PT, RZ, UR5, PT, P0 ;  /* 0x00000005ff007c0c */ /* 0x000fda000bf05300 */
[----:B------:R-:W-:Y:S05]  /*9170*/  @!P0 EXIT ;  /* 0x000000000000894d */ /* 0x000fea0003800000 */
[----:B------:R-:W-:Y:S05]  /*9180*/  BRA `(.L_x_139) ;  /* 0x0000000000087947 */ /* 0x000fea0003800000 */
.L_x_138:
[----:B------:R-:W-:-:S13]  /*9190*/  FSETP.NEU.AND P0, PT, R49, RZ, PT ;  /* 0x000000ff3100720b */ /* 0x000fda0003f0d000 */
[----:B------:R-:W-:Y:S05]  /*91a0*/  @!P0 EXIT ;  /* 0x000000000000894d */ /* 0x000fea0003800000 */
.L_x_139:
[----:B------:R-:W-:Y:S05]  /*91b0*/  BSYNC.RECONVERGENT B0 ;  /* 0x0000000000007941 */ /* 0x000fea0003800200 */
.L_x_136:
[----:B------:R-:W-:Y:S01]  /*91c0*/  ULEA UR4, UR51, UR48, 0x3 ;  /* 0x0000003033047291 */ /* 0x000fe2000f8e18ff */
[----:B------:R-:W-:-:S04]  /*91d0*/  DEPBAR.LE SB0, 0x0 ;  /* 0x000080000000791a */ /* 0x000fc80000000000 */
[----:B------:R-:W-:-:S04]  /*91e0*/  UIADD3 UR4, UPT, UPT, UR4, 0xe0, URZ ;  /* 0x000000e004047890 */ /* 0x000fc8000fffe0ff */
[----:B------:R-:W-:-:S09]  /*91f0*/  UPRMT UR4, UR37, 0x654, UR4 ;  /* 0x0000065425047896 */ /* 0x000fd20008000004 */
[----:B------:R-:W-:Y:S01]  /*9200*/  SYNCS.ARRIVE.TRANS64.RED.A1T0 RZ, [UR4], RZ ;  /* 0x000000ffffff79a7 */ /* 0x000fe20008100404 */
[----:B------:R-:W-:Y:S05]  /*9210*/  EXIT ;  /* 0x000000000000794d */ /* 0x000fea0003800000 */
.L_x_20:
[----:B--2---:R2:W1:Y:S02]  /*9220*/  SYNCS.PHASECHK.TRANS64.TRYWAIT P0, [R2+URZ+0x180], R3 ;  /* 0x00018003020075a7 */ /* 0x00446400080011ff */
[----:B-1----:R-:W-:Y:S05]  /*9230*/  @!P0 NANOSLEEP.SYNCS 0x989680 ;  /* 0x009896800000895d */ /* 0x002fea0003900000 */
[----:B------:R-:W1:Y:S02]  /*9240*/  @!P0 SYNCS.PHASECHK.TRANS64 P0, [R2+URZ+0x180], R3 ;  /* 0x00018003020085a7 */ /* 0x000e6400080010ff */
[----:B-1----:R-:W-:Y:S05]  /*9250*/  @!P0 BRA `(.L_x_20) ;  /* 0xfffffffc00f08947 */ /* 0x002fea000383ffff */
[----:B------:R-:W-:Y:S05]  /*9260*/  BRA `(.L_x_140) ;  /* 0xffffff8400287947 */ /* 0x000fea000383ffff */
.L_x_23:
[----:B-1----:R-:W-:-:S07]  /*9270*/  MOV R2, UR33 ;  /* 0x0000002100027c02 */ /* 0x002fce0008000f00 */
.L_x_141:
[----:B-1----:R1:W2:Y:S02]  /*9280*/  SYNCS.PHASECHK.TRANS64.TRYWAIT P0, [R2+URZ+0x60], R4 ;  /* 0x00006004020075a7 */ /* 0x0022a400080011ff */
[----:B--2---:R-:W-:Y:S05]  /*9290*/  @!P0 NANOSLEEP.SYNCS 0x989680 ;  /* 0x009896800000895d */ /* 0x004fea0003900000 */
[----:B------:R-:W2:Y:S02]  /*92a0*/  @!P0 SYNCS.PHASECHK.TRANS64 P0, [R2+URZ+0x60], R4 ;  /* 0x00006004020085a7 */ /* 0x000ea400080010ff */
[----:B--2---:R-:W-:Y:S05]  /*92b0*/  @!P0 BRA `(.L_x_141) ;  /* 0xfffffffc00f08947 */ /* 0x004fea000383ffff */
[----:B------:R-:W-:Y:S05]  /*92c0*/  BRA `(.L_x_22) ;  /* 0xffffff84007c7947 */ /* 0x000fea000383ffff */
.L_x_29:
[----:B-1----:R-:W-:-:S07]  /*92d0*/  MOV R2, UR25 ;  /* 0x0000001900027c02 */ /* 0x002fce0008000f00 */
.L_x_142:
[----:B-1----:R1:W2:Y:S02]  /*92e0*/  SYNCS.PHASECHK.TRANS64.TRYWAIT P0, [R2+URZ+0x60], R4 ;  /* 0x00006004020075a7 */ /* 0x0022a400080011ff */
[----:B--2---:R-:W-:Y:S05]  /*92f0*/  @!P0 NANOSLEEP.SYNCS 0x989680 ;  /* 0x009896800000895d */ /* 0x004fea0003900000 */
[----:B------:R-:W2:Y:S02]  /*9300*/  @!P0 SYNCS.PHASECHK.TRANS64 P0, [R2+URZ+0x60], R4 ;  /* 0x00006004020085a7 */ /* 0x000ea400080010ff */
[----:B--2---:R-:W-:Y:S05]  /*9310*/  @!P0 BRA `(.L_x_142) ;  /* 0xfffffffc00f08947 */ /* 0x004fea000383ffff */
[----:B------:R-:W-:Y:S05]  /*9320*/  BRA `(.L_x_28) ;  /* 0xffffff8800387947 */ /* 0x000fea000383ffff */
.L_x_33:
[----:B-1----:R1:W2:Y:S02]  /*9330*/  SYNCS.PHASECHK.TRANS64.TRYWAIT P0, [R2+URZ+0x110], R3 ;  /* 0x00011003020075a7 */ /* 0x0022a400080011ff */
[----:B--2---:R-:W-:Y:S05]  /*9340*/  @!P0 NANOSLEEP.SYNCS 0x989680 ;  /* 0x009896800000895d */ /* 0x004fea0003900000 */
[----:B------:R-:W2:Y:S02]  /*9350*/  @!P0 SYNCS.PHASECHK.TRANS64 P0, [R2+URZ+0x110], R3 ;  /* 0x00011003020085a7 */ /* 0x000ea400080010ff */
[----:B--2---:R-:W-:Y:S05]  /*9360*/  @!P0 BRA `(.L_x_33) ;  /* 0xfffffffc00f08947 */ /* 0x004fea000383ffff */
[----:B------:R-:W-:Y:S05]  /*9370*/  BRA `(.L_x_143) ;  /* 0xffffff8800d87947 */ /* 0x000fea000383ffff */
.L_x_37:
[----:B----4-:R-:W-:-:S07]  /*9380*/  MOV R0, UR5 ;  /* 0x0000000500007c02 */ /* 0x010fce0008000f00 */
.L_x_144:
[----:B-1----:R1:W2:Y:S02]  /*9390*/  SYNCS.PHASECHK.TRANS64.TRYWAIT P0, [R0+URZ], R2 ;  /* 0x00000002000075a7 */ /* 0x0022a400080011ff */
[----:B--2---:R-:W-:Y:S05]  /*93a0*/  @!P0 NANOSLEEP.SYNCS 0x989680 ;  /* 0x009896800000895d */ /* 0x004fea0003900000 */
[----:B------:R-:W2:Y:S02]  /*93b0*/  @!P0 SYNCS.PHASECHK.TRANS64 P0, [R0+URZ], R2 ;  /* 0x00000002000085a7 */ /* 0x000ea400080010ff */
[----:B--2---:R-:W-:Y:S05]  /*93c0*/  @!P0 BRA `(.L_x_144) ;  /* 0xfffffffc00f08947 */ /* 0x004fea000383ffff */
[----:B------:R-:W-:Y:S05]  /*93d0*/  BRA `(.L_x_145) ;  /* 0xffffff9000487947 */ /* 0x000fea000383ffff */
.L_x_38:
[----:B----4-:R-:W-:-:S07]  /*93e0*/  MOV R0, UR5 ;  /* 0x0000000500007c02 */ /* 0x010fce0008000f00 */
.L_x_146:
[----:B-1----:R1:W2:Y:S02]  /*93f0*/  SYNCS.PHASECHK.TRANS64.TRYWAIT P0, [R0+URZ], R3 ;  /* 0x00000003000075a7 */ /* 0x0022a400080011ff */
[----:B--2---:R-:W-:Y:S05]  /*9400*/  @!P0 NANOSLEEP.SYNCS 0x989680 ;  /* 0x009896800000895d */ /* 0x004fea0003900000 */
[----:B------:R-:W2:Y:S02]  /*9410*/  @!P0 SYNCS.PHASECHK.TRANS64 P0, [R0+URZ], R3 ;  /* 0x00000003000085a7 */ /* 0x000ea400080010ff */
[----:B--2---:R-:W-:Y:S05]  /*9420*/  @!P0 BRA `(.L_x_146) ;  /* 0xfffffffc00f08947 */ /* 0x004fea000383ffff */
[----:B------:R-:W-:Y:S05]  /*9430*/  BRA `(.L_x_147) ;  /* 0xffffff9000547947 */ /* 0x000fea000383ffff */
.L_x_39:
[----:B----4-:R-:W-:-:S07]  /*9440*/  MOV R0, UR5 ;  /* 0x0000000500007c02 */ /* 0x010fce0008000f00 */
.L_x_148:
[----:B-1----:R1:W2:Y:S02]  /*9450*/  SYNCS.PHASECHK.TRANS64.TRYWAIT P0, [R0+URZ], R3 ;  /* 0x00000003000075a7 */ /* 0x0022a400080011ff */
[----:B--2---:R-:W-:Y:S05]  /*9460*/  @!P0 NANOSLEEP.SYNCS 0x989680 ;  /* 0x009896800000895d */ /* 0x004fea0003900000 */
[----:B------:R-:W2:Y:S02]  /*9470*/  @!P0 SYNCS.PHASECHK.TRANS64 P0, [R0+URZ], R3 ;  /* 0x00000003000085a7 */ /* 0x000ea400080010ff */
[----:B--2---:R-:W-:Y:S05]  /*9480*/  @!P0 BRA `(.L_x_148) ;  /* 0xfffffffc00f08947 */ /* 0x004fea000383ffff */
[----:B------:R-:W-:Y:S05]  /*9490*/  BRA `(.L_x_149) ;  /* 0xffffff9000607947 */ /* 0x000fea000383ffff */
.L_x_40:
[----:B----4-:R-:W-:-:S07]  /*94a0*/  MOV R0, UR5 ;  /* 0x0000000500007c02 */ /* 0x010fce0008000f00 */
.L_x_150:
[----:B-1----:R1:W2:Y:S02]  /*94b0*/  SYNCS.PHASECHK.TRANS64.TRYWAIT P0, [R0+URZ], R3 ;  /* 0x00000003000075a7 */ /* 0x0022a400080011ff */
[----:B--2---:R-:W-:Y:S05]  /*94c0*/  @!P0 NANOSLEEP.SYNCS 0x989680 ;  /* 0x009896800000895d */ /* 0x004fea0003900000 */
[----:B------:R-:W2:Y:S02]  /*94d0*/  @!P0 SYNCS.PHASECHK.TRANS64 P0, [R0+URZ], R3 ;  /* 0x00000003000085a7 */ /* 0x000ea400080010ff */
[----:B--2---:R-:W-:Y:S05]  /*94e0*/  @!P0 BRA `(.L_x_150) ;  /* 0xfffffffc00f08947 */ /* 0x004fea000383ffff */
[----:B------:R-:W-:Y:S05]  /*94f0*/  BRA `(.L_x_151) ;  /* 0xffffff90006c7947 */ /* 0x000fea000383ffff */
.L_x_41:
[----:B----4-:R-:W-:-:S07]  /*9500*/  MOV R0, UR5 ;  /* 0x0000000500007c02 */ /* 0x010fce0008000f00 */
.L_x_152:
[----:B-1----:R1:W2:Y:S02]  /*9510*/  SYNCS.PHASECHK.TRANS64.TRYWAIT P0, [R0+URZ], R3 ;  /* 0x00000003000075a7 */ /* 0x0022a400080011ff */
[----:B--2---:R-:W-:Y:S05]  /*9520*/  @!P0 NANOSLEEP.SYNCS 0x989680 ;  /* 0x009896800000895d */ /* 0x004fea0003900000 */
[----:B------:R-:W2:Y:S02]  /*9530*/  @!P0 SYNCS.PHASECHK.TRANS64 P0, [R0+URZ], R3 ;  /* 0x00000003000085a7 */ /* 0x000ea400080010ff */
[----:B--2---:R-:W-:Y:S05]  /*9540*/  @!P0 BRA `(.L_x_152) ;  /* 0xfffffffc00f08947 */ /* 0x004fea000383ffff */
[----:B------:R-:W-:Y:S05]  /*9550*/  BRA `(.L_x_153) ;  /* 0xffffff9000787947 */ /* 0x000fea000383ffff */
.L_x_42:
[----:B----4-:R-:W-:-:S07]  /*9560*/  MOV R0, UR5 ;  /* 0x0000000500007c02 */ /* 0x010fce0008000f00 */
.L_x_154:
[----:B-1----:R1:W2:Y:S02]  /*9570*/  SYNCS.PHASECHK.TRANS64.TRYWAIT P0, [R0+URZ], R3 ;  /* 0x00000003000075a7 */ /* 0x0022a400080011ff */
[----:B--2---:R-:W-:Y:S05]  /*9580*/  @!P0 NANOSLEEP.SYNCS 0x989680 ;  /* 0x009896800000895d */ /* 0x004fea0003900000 */
[----:B------:R-:W2:Y:S02]  /*9590*/  @!P0 SYNCS.PHASECHK.TRANS64 P0, [R0+URZ], R3 ;  /* 0x00000003000085a7 */ /* 0x000ea400080010ff */
[----:B--2---:R-:W-:Y:S05]  /*95a0*/  @!P0 BRA `(.L_x_154) ;  /* 0xfffffffc00f08947 */ /* 0x004fea000383ffff */
[----:B------:R-:W-:Y:S05]  /*95b0*/  BRA `(.L_x_155) ;  /* 0xffffff9000847947 */ /* 0x000fea000383ffff */
.L_x_43:
[----:B----4-:R-:W-:-:S07]  /*95c0*/  MOV R0, UR5 ;  /* 0x0000000500007c02 */ /* 0x010fce0008000f00 */
.L_x_156:
[----:B-1----:R1:W2:Y:S02]  /*95d0*/  SYNCS.PHASECHK.TRANS64.TRYWAIT P0, [R0+URZ], R3 ;  /* 0x00000003000075a7 */ /* 0x0022a400080011ff */
[----:B--2---:R-:W-:Y:S05]  /*95e0*/  @!P0 NANOSLEEP.SYNCS 0x989680 ;  /* 0x009896800000895d */ /* 0x004fea0003900000 */
[----:B------:R-:W2:Y:S02]  /*95f0*/  @!P0 SYNCS.PHASECHK.TRANS64 P0, [R0+URZ], R3 ;  /* 0x00000003000085a7 */ /* 0x000ea400080010ff */
[----:B--2---:R-:W-:Y:S05]  /*9600*/  @!P0 BRA `(.L_x_156) ;  /* 0xfffffffc00f08947 */ /* 0x004fea000383ffff */
[----:B------:R-:W-:Y:S05]  /*9610*/  BRA `(.L_x_157) ;  /* 0xffffff9000907947 */ /* 0x000fea000383ffff */
.L_x_44:
[----:B----4-:R-:W-:-:S07]  /*9620*/  MOV R0, UR5 ;  /* 0x0000000500007c02 */ /* 0x010fce0008000f00 */
.L_x_158:
[----:B-1----:R1:W2:Y:S02]  /*9630*/  SYNCS.PHASECHK.TRANS64.TRYWAIT P0, [R0+URZ], R3 ;  /* 0x00000003000075a7 */ /* 0x0022a400080011ff */
[----:B--2---:R-:W-:Y:S05]  /*9640*/  @!P0 NANOSLEEP.SYNCS 0x989680 ;  /* 0x009896800000895d */ /* 0x004fea0003900000 */
[----:B------:R-:W2:Y:S02]  /*9650*/  @!P0 SYNCS.PHASECHK.TRANS64 P0, [R0+URZ], R3 ;  /* 0x00000003000085a7 */ /* 0x000ea400080010ff */
[----:B--2---:R-:W-:Y:S05]  /*9660*/  @!P0 BRA `(.L_x_158) ;  /* 0xfffffffc00f08947 */ /* 0x004fea000383ffff */
[----:B------:R-:W-:Y:S05]  /*9670*/  BRA `(.L_x_159) ;  /* 0xffffff90009c7947 */ /* 0x000fea000383ffff */
.L_x_45:
[----:B----4-:R-:W-:-:S07]  /*9680*/  MOV R0, UR5 ;  /* 0x0000000500007c02 */ /* 0x010fce0008000f00 */
.L_x_160:
[----:B-1----:R1:W2:Y:S02]  /*9690*/  SYNCS.PHASECHK.TRANS64.TRYWAIT P0, [R0+URZ], R3 ;  /* 0x00000003000075a7 */ /* 0x0022a400080011ff */
[----:B--2---:R-:W-:Y:S05]  /*96a0*/  @!P0 NANOSLEEP.SYNCS 0x989680 ;  /* 0x009896800000895d */ /* 0x004fea0003900000 */
[----:B------:R-:W2:Y:S02]  /*96b0*/  @!P0 SYNCS.PHASECHK.TRANS64 P0, [R0+URZ], R3 ;  /* 0x00000003000085a7 */ /* 0x000ea400080010ff */
[----:B--2---:R-:W-:Y:S05]  /*96c0*/  @!P0 BRA `(.L_x_160) ;  /* 0xfffffffc00f08947 */ /* 0x004fea000383ffff */
[----:B------:R-:W-:Y:S05]  /*96d0*/  BRA `(.L_x_161) ;  /* 0xffffff9000a87947 */ /* 0x000fea000383ffff */
.L_x_46:
[----:B----4-:R-:W-:-:S07]  /*96e0*/  MOV R0, UR5 ;  /* 0x0000000500007c02 */ /* 0x010fce0008000f00 */
.L_x_162:
[----:B-1----:R1:W2:Y:S02]  /*96f0*/  SYNCS.PHASECHK.TRANS64.TRYWAIT P0, [R0+URZ], R3 ;  /* 0x00000003000075a7 */ /* 0x0022a400080011ff */
[----:B--2---:R-:W-:Y:S05]  /*9700*/  @!P0 NANOSLEEP.SYNCS 0x989680 ;  /* 0x009896800000895d */ /* 0x004fea0003900000 */
[----:B------:R-:W2:Y:S02]  /*9710*/  @!P0 SYNCS.PHASECHK.TRANS64 P0, [R0+URZ], R3 ;  /* 0x00000003000085a7 */ /* 0x000ea400080010ff */
[----:B--2---:R-:W-:Y:S05]  /*9720*/  @!P0 BRA `(.L_x_162) ;  /* 0xfffffffc00f08947 */ /* 0x004fea000383ffff */
[----:B------:R-:W-:Y:S05]  /*9730*/  BRA `(.L_x_163) ;  /* 0xffffff9000b47947 */ /* 0x000fea000383ffff */
.L_x_47:
[----:B----4-:R-:W-:-:S07]  /*9740*/  MOV R0, UR5 ;  /* 0x0000000500007c02 */ /* 0x010fce0008000f00 */
.L_x_164:
[----:B-1----:R1:W2:Y:S02]  /*9750*/  SYNCS.PHASECHK.TRANS64.TRYWAIT P0, [R0+URZ], R3 ;  /* 0x00000003000075a7 */ /* 0x0022a400080011ff */
[----:B--2---:R-:W-:Y:S05]  /*9760*/  @!P0 NANOSLEEP.SYNCS 0x989680 ;  /* 0x009896800000895d */ /* 0x004fea0003900000 */
[----:B------:R-:W2:Y:S02]  /*9770*/  @!P0 SYNCS.PHASECHK.TRANS64 P0, [R0+URZ], R3 ;  /* 0x00000003000085a7 */ /* 0x000ea400080010ff */
[----:B--2---:R-:W-:Y:S05]  /*9780*/  @!P0 BRA `(.L_x_164) ;  /* 0xfffffffc00f08947 */ /* 0x004fea000383ffff */
[----:B------:R-:W-:Y:S05]  /*9790*/  BRA `(.L_x_165) ;  /* 0xffffff9000c07947 */ /* 0x000fea000383ffff */
.L_x_50:
[----:B-1----:R1:W2:Y:S02]  /*97a0*/  SYNCS.PHASECHK.TRANS64.TRYWAIT P0, [R0+URZ+0x170], R4 ;  /* 0x00017004000075a7 */ /* 0x0022a400080011ff */
[----:B--2---:R-:W-:Y:S05]  /*97b0*/  @!P0 NANOSLEEP.SYNCS 0x989680 ;  /* 0x009896800000895d */ /* 0x004fea0003900000 */
[----:B------:R-:W2:Y:S02]  /*97c0*/  @!P0 SYNCS.PHASECHK.TRANS64 P0, [R0+URZ+0x170], R4 ;  /* 0x00017004000085a7 */ /* 0x000ea400080010ff */
[----:B--2---:R-:W-:Y:S05]  /*97d0*/  @!P0 BRA `(.L_x_50) ;  /* 0xfffffffc00f08947 */ /* 0x004fea000383ffff */
[----:B------:R-:W-:Y:S05]  /*97e0*/  BRA `(.L_x_166) ;  /* 0xffffff94001c7947 */ /* 0x000fea000383ffff */
.L_x_51:
[----:B------:R-:W-:-:S07]  /*97f0*/  MOV R0, UR5 ;  /* 0x0000000500007c02 */ /* 0x000fce0008000f00 */
.L_x_167:
[----:B-1----:R1:W2:Y:S02]  /*9800*/  SYNCS.PHASECHK.TRANS64.TRYWAIT P0, [R0+URZ+0x120], R5 ;  /* 0x00012005000075a7 */ /* 0x0022a400080011ff */
[----:B--2---:R-:W-:Y:S05]  /*9810*/  @!P0 NANOSLEEP.SYNCS 0x989680 ;  /* 0x009896800000895d */ /* 0x004fea0003900000 */
[----:B------:R-:W2:Y:S02]  /*9820*/  @!P0 SYNCS.PHASECHK.TRANS64 P0, [R0+URZ+0x120], R5 ;  /* 0x00012005000085a7 */ /* 0x000ea400080010ff */
[----:B--2---:R-:W-:Y:S05]  /*9830*/  @!P0 BRA `(.L_x_167) ;  /* 0xfffffffc00f08947 */ /* 0x004fea000383ffff */
[----:B------:R-:W-:Y:S05]  /*9840*/  BRA `(.L_x_168) ;  /* 0xffffff94002c7947 */ /* 0x000fea000383ffff */
.L_x_52:
[----:B-1----:R1:W2:Y:S02]  /*9850*/  SYNCS.PHASECHK.TRANS64.TRYWAIT P1, [R0+URZ+0x110], R4 ;  /* 0x00011004000075a7 */ /* 0x0022a400080211ff */
[----:B--2---:R-:W-:Y:S05]  /*9860*/  @!P1 NANOSLEEP.SYNCS 0x989680 ;  /* 0x009896800000995d */ /* 0x004fea0003900000 */
[----:B------:R-:W2:Y:S02]  /*9870*/  @!P1 SYNCS.PHASECHK.TRANS64 P1, [R0+URZ+0x110], R4 ;  /* 0x00011004000095a7 */ /* 0x000ea400080210ff */
[----:B--2---:R-:W-:Y:S05]  /*9880*/  @!P1 BRA `(.L_x_52) ;  /* 0xfffffffc00f09947 */ /* 0x004fea000383ffff */
[----:B------:R-:W-:Y:S05]  /*9890*/  BRA `(.L_x_169) ;  /* 0xffffff94005c7947 */ /* 0x000fea000383ffff */
.L_x_55:
[----:B------:R-:W-:-:S07]  /*98a0*/  MOV R0, UR5 ;  /* 0x0000000500007c02 */ /* 0x000fce0008000f00 */
.L_x_170:
[----:B-1----:R1:W2:Y:S02]  /*98b0*/  SYNCS.PHASECHK.TRANS64.TRYWAIT P0, [R0+URZ+0x120], R2 ;  /* 0x00012002000075a7 */ /* 0x0022a400080011ff */
[----:B--2---:R-:W-:Y:S05]  /*98c0*/  @!P0 NANOSLEEP.SYNCS 0x989680 ;  /* 0x009896800000895d */ /* 0x004fea0003900000 */
[----:B------:R-:W2:Y:S02]  /*98d0*/  @!P0 SYNCS.PHASECHK.TRANS64 P0, [R0+URZ+0x120], R2 ;  /* 0x00012002000085a7 */ /* 0x000ea400080010ff */
[----:B--2---:R-:W-:Y:S05]  /*98e0*/  @!P0 BRA `(.L_x_170) ;  /* 0xfffffffc00f08947 */ /* 0x004fea000383ffff */
[----:B------:R-:W-:Y:S05]  /*98f0*/  BRA `(.L_x_54) ;  /* 0xffffff9400b07947 */ /* 0x000fea000383ffff */
.L_x_62:
[----:B-1----:R1:W2:Y:S02]  /*9900*/  SYNCS.PHASECHK.TRANS64.TRYWAIT P1, [R0+URZ+0x110], R2 ;  /* 0x00011002000075a7 */ /* 0x0022a400080211ff */
[----:B--2---:R-:W-:Y:S05]  /*9910*/  @!P1 NANOSLEEP.SYNCS 0x989680 ;  /* 0x009896800000995d */ /* 0x004fea0003900000 */
[----:B------:R-:W2:Y:S02]  /*9920*/  @!P1 SYNCS.PHASECHK.TRANS64 P1, [R0+URZ+0x110], R2 ;  /* 0x00011002000095a7 */ /* 0x000ea400080210ff */
[----:B--2---:R-:W-:Y:S05]  /*9930*/  @!P1 BRA `(.L_x_62) ;  /* 0xfffffffc00f09947 */ /* 0x004fea000383ffff */
[----:B------:R-:W-:Y:S05]  /*9940*/  BRA `(.L_x_171) ;  /* 0xffffff9c00107947 */ /* 0x000fea000383ffff */
.L_x_63:
[----:B------:R-:W-:-:S07]  /*9950*/  MOV R2, UR8 ;  /* 0x0000000800027c02 */ /* 0x000fce0008000f00 */
.L_x_172:
[----:B-1----:R1:W2:Y:S02]  /*9960*/  SYNCS.PHASECHK.TRANS64.TRYWAIT P0, [R2+URZ+0x150], R0 ;  /* 0x00015000020075a7 */ /* 0x0022a400080011ff */
[----:B--2---:R-:W-:Y:S05]  /*9970*/  @!P0 NANOSLEEP.SYNCS 0x989680 ;  /* 0x009896800000895d */ /* 0x004fea0003900000 */
[----:B------:R-:W2:Y:S02]  /*9980*/  @!P0 SYNCS.PHASECHK.TRANS64 P0, [R2+URZ+0x150], R0 ;  /* 0x00015000020085a7 */ /* 0x000ea400080010ff */
[----:B--2---:R-:W-:Y:S05]  /*9990*/  @!P0 BRA `(.L_x_172) ;  /* 0xfffffffc00f08947 */ /* 0x004fea000383ffff */
[----:B------:R-:W-:Y:S05]  /*99a0*/  BRA `(.L_x_173) ;  /* 0xffffff9c00487947 */ /* 0x000fea000383ffff */
.L_x_66:
[----:B------:R-:W-:Y:S07]  /*99b0*/  MOV R0, UR7 ;  /* 0x0000000700007c02 */ /* 0x000fee0008000f00 */
.L_x_174:
[----:B-1----:R1:W2:Y:S02]  /*99c0*/  SYNCS.PHASECHK.TRANS64.TRYWAIT P0, [R0+URZ], R2 ;  /* 0x00000002000075a7 */ /* 0x0022a400080011ff */
[----:B--2---:R-:W-:Y:S05]  /*99d0*/  @!P0 NANOSLEEP.SYNCS 0x989680 ;  /* 0x009896800000895d */ /* 0x004fea0003900000 */
[----:B------:R-:W2:Y:S02]  /*99e0*/  @!P0 SYNCS.PHASECHK.TRANS64 P0, [R0+URZ], R2 ;  /* 0x00000002000085a7 */ /* 0x000ea400080010ff */
[----:B--2---:R-:W-:Y:S05]  /*99f0*/  @!P0 BRA `(.L_x_174) ;  /* 0xfffffffc00f08947 */ /* 0x004fea000383ffff */
[----:B------:R-:W-:Y:S05]  /*9a00*/  BRA `(.L_x_65) ;  /* 0xffffff9c00647947 */ /* 0x000fea000383ffff */
.L_x_69:
[----:B------:R-:W-:-:S07]  /*9a10*/  MOV R0, UR5 ;  /* 0x0000000500007c02 */ /* 0x000fce0008000f00 */
.L_x_175:
[----:B--2---:R2:W3:Y:S02]  /*9a20*/  SYNCS.PHASECHK.TRANS64.TRYWAIT P0, [R0+URZ], R2 ;  /* 0x00000002000075a7 */ /* 0x0044e400080011ff */
[----:B---3--:R-:W-:Y:S05]  /*9a30*/  @!P0 NANOSLEEP.SYNCS 0x989680 ;  /* 0x009896800000895d */ /* 0x008fea0003900000 */
[----:B------:R-:W3:Y:S02]  /*9a40*/  @!P0 SYNCS.PHASECHK.TRANS64 P0, [R0+URZ], R2 ;  /* 0x00000002000085a7 */ /* 0x000ee400080010ff */
[----:B---3--:R-:W-:Y:S05]  /*9a50*/  @!P0 BRA `(.L_x_175) ;  /* 0xfffffffc00f08947 */ /* 0x008fea000383ffff */
[----:B------:R-:W-:Y:S05]  /*9a60*/  BRA `(.L_x_176) ;  /* 0xffffffa000187947 */ /* 0x000fea000383ffff */
.L_x_70:
[----:B------:R-:W-:-:S07]  /*9a70*/  MOV R0, UR5 ;  /* 0x0000000500007c02 */ /* 0x000fce0008000f00 */
.L_x_177:
[----:B-1----:R1:W2:Y:S02]  /*9a80*/  SYNCS.PHASECHK.TRANS64.TRYWAIT P0, [R0+URZ], R3 ;  /* 0x00000003000075a7 */ /* 0x0022a400080011ff */
[----:B--2---:R-:W-:Y:S05]  /*9a90*/  @!P0 NANOSLEEP.SYNCS 0x989680 ;  /* 0x009896800000895d */ /* 0x004fea0003900000 */
[----:B------:R-:W2:Y:S02]  /*9aa0*/  @!P0 SYNCS.PHASECHK.TRANS64 P0, [R0+URZ], R3 ;  /* 0x00000003000085a7 */ /* 0x000ea400080010ff */
[----:B--2---:R-:W-:Y:S05]  /*9ab0*/  @!P0 BRA `(.L_x_177) ;  /* 0xfffffffc00f08947 */ /* 0x004fea000383ffff */
[----:B------:R-:W-:Y:S05]  /*9ac0*/  BRA `(.L_x_178) ;  /* 0xffffffa000247947 */ /* 0x000fea000383ffff */
.L_x_71:
[----:B------:R-:W-:-:S07]  /*9ad0*/  MOV R0, UR5 ;  /* 0x0000000500007c02 */ /* 0x000fce0008000f00 */
.L_x_179:
[----:B-1----:R1:W2:Y:S02]  /*9ae0*/  SYNCS.PHASECHK.TRANS64.TRYWAIT P0, [R0+URZ], R3 ;  /* 0x00000003000075a7 */ /* 0x0022a400080011ff */
[----:B--2---:R-:W-:Y:S05]  /*9af0*/  @!P0 NANOSLEEP.SYNCS 0x989680 ;  /* 0x009896800000895d */ /* 0x004fea0003900000 */
[----:B------:R-:W2:Y:S02]  /*9b00*/  @!P0 SYNCS.PHASECHK.TRANS64 P0, [R0+URZ], R3 ;  /* 0x00000003000085a7 */ /* 0x000ea400080010ff */
[----:B--2---:R-:W-:Y:S05]  /*9b10*/  @!P0 BRA `(.L_x_179) ;  /* 0xfffffffc00f08947 */ /* 0x004fea000383ffff */
[----:B------:R-:W-:Y:S05]  /*9b20*/  BRA `(.L_x_180) ;  /* 0xffffffa000307947 */ /* 0x000fea000383ffff */
.L_x_72:
[----:B-1----:R-:W-:-:S07]  /*9b30*/  MOV R0, UR7 ;  /* 0x0000000700007c02 */ /* 0x002fce0008000f00 */
.L_x_181:
[----:B-1----:R1:W2:Y:S02]  /*9b40*/  SYNCS.PHASECHK.TRANS64.TRYWAIT P0, [R0+URZ], R2 ;  /* 0x00000002000075a7 */ /* 0x0022a400080011ff */
[----:B--2---:R-:W-:Y:S05]  /*9b50*/  @!P0 NANOSLEEP.SYNCS 0x989680 ;  /* 0x009896800000895d */ /* 0x004fea0003900000 */
[----:B------:R-:W2:Y:S02]  /*9b60*/  @!P0 SYNCS.PHASECHK.TRANS64 P0, [R0+URZ], R2 ;  /* 0x00000002000085a7 */ /* 0x000ea400080010ff */
[----:B--2---:R-:W-:Y:S05]  /*9b70*/  @!P0 BRA `(.L_x_181) ;  /* 0xfffffffc00f08947 */ /* 0x004fea000383ffff */
[----:B------:R-:W-:Y:S05]  /*9b80*/  BRA `(.L_x_182) ;  /* 0xffffffa0003c7947 */ /* 0x000fea000383ffff */
.L_x_77:
[----:B--2---:R2:W3:Y:S02]  /*9b90*/  SYNCS.PHASECHK.TRANS64.TRYWAIT P0, [R0+URZ+0x110], R2 ;  /* 0x00011002000075a7 */ /* 0x0044e400080011ff */
[----:B---3--:R-:W-:Y:S05]  /*9ba0*/  @!P0 NANOSLEEP.SYNCS 0x989680 ;  /* 0x009896800000895d */ /* 0x008fea0003900000 */
[----:B------:R-:W3:Y:S02]  /*9bb0*/  @!P0 SYNCS.PHASECHK.TRANS64 P0, [R0+URZ+0x110], R2 ;  /* 0x00011002000085a7 */ /* 0x000ee400080010ff */
[----:B---3--:R-:W-:Y:S05]  /*9bc0*/  @!P0 BRA `(.L_x_77) ;  /* 0xfffffffc00f08947 */ /* 0x008fea000383ffff */
[----:B------:R-:W-:Y:S05]  /*9bd0*/  BRA `(.L_x_183) ;  /* 0xffffffa400487947 */ /* 0x000fea000383ffff */
.L_x_80:
[----:B------:R-:W-:Y:S07]  /*9be0*/  MOV R0, UR7 ;  /* 0x0000000700007c02 */ /* 0x000fee0008000f00 */
.L_x_184:
[----:B--2---:R2:W3:Y:S02]  /*9bf0*/  SYNCS.PHASECHK.TRANS64.TRYWAIT P0, [R0+URZ+0x108], R2 ;  /* 0x00010802000075a7 */ /* 0x0044e400080011ff */
[----:B---3--:R-:W-:Y:S05]  /*9c00*/  @!P0 NANOSLEEP.SYNCS 0x989680 ;  /* 0x009896800000895d */ /* 0x008fea0003900000 */
[----:B------:R-:W3:Y:S02]  /*9c10*/  @!P0 SYNCS.PHASECHK.TRANS64 P0, [R0+URZ+0x108], R2 ;  /* 0x00010802000085a7 */ /* 0x000ee400080010ff */
[----:B---3--:R-:W-:Y:S05]  /*9c20*/  @!P0 BRA `(.L_x_184) ;  /* 0xfffffffc00f08947 */ /* 0x008fea000383ffff */
[----:B------:R-:W-:Y:S05]  /*9c30*/  BRA `(.L_x_79) ;  /* 0xffffffa800287947 */ /* 0x000fea000383ffff */
.L_x_83:
[----:B------:R-:W-:Y:S07]  /*9c40*/  MOV R0, UR7 ;  /* 0x0000000700007c02 */ /* 0x000fee0008000f00 */
.L_x_185:
[----:B-1----:R1:W2:Y:S02]  /*9c50*/  SYNCS.PHASECHK.TRANS64.TRYWAIT P0, [R0+URZ+0xe0], R14 ;  /* 0x0000e00e000075a7 */ /* 0x0022a400080011ff */
[----:B--2---:R-:W-:Y:S05]  /*9c60*/  @!P0 NANOSLEEP.SYNCS 0x989680 ;  /* 0x009896800000895d */ /* 0x004fea0003900000 */
[----:B------:R-:W2:Y:S02]  /*9c70*/  @!P0 SYNCS.PHASECHK.TRANS64 P0, [R0+URZ+0xe0], R14 ;  /* 0x0000e00e000085a7 */ /* 0x000ea400080010ff */
[----:B--2---:R-:W-:Y:S05]  /*9c80*/  @!P0 BRA `(.L_x_185) ;  /* 0xfffffffc00f08947 */ /* 0x004fea000383ffff */
[----:B------:R-:W-:Y:S05]  /*9c90*/  BRA `(.L_x_186) ;  /* 0xffffffa800a07947 */ /* 0x000fea000383ffff */
.L_x_84:
[----:B------:R-:W-:Y:S07]  /*9ca0*/  MOV R0, UR7 ;  /* 0x0000000700007c02 */ /* 0x000fee0008000f00 */
.L_x_187:
[----:B-1----:R1:W2:Y:S02]  /*9cb0*/  SYNCS.PHASECHK.TRANS64.TRYWAIT P0, [R0+URZ+0xe8], R14 ;  /* 0x0000e80e000075a7 */ /* 0x0022a400080011ff */
[----:B--2---:R-:W-:Y:S05]  /*9cc0*/  @!P0 NANOSLEEP.SYNCS 0x989680 ;  /* 0x009896800000895d */ /* 0x004fea0003900000 */
[----:B------:R-:W2:Y:S02]  /*9cd0*/  @!P0 SYNCS.PHASECHK.TRANS64 P0, [R0+URZ+0xe8], R14 ;  /* 0x0000e80e000085a7 */ /* 0x000ea400080010ff */
[----:B--2---:R-:W-:Y:S05]  /*9ce0*/  @!P0 BRA `(.L_x_187) ;  /* 0xfffffffc00f08947 */ /* 0x004fea000383ffff */
[----:B------:R-:W-:Y:S05]  /*9cf0*/  BRA `(.L_x_188) ;  /* 0xffffffa800d87947 */ /* 0x000fea000383ffff */
.L_x_85:
[----:B------:R-:W-:Y:S07]  /*9d00*/  MOV R0, UR7 ;  /* 0x0000000700007c02 */ /* 0x000fee0008000f00 */
.L_x_189:
[----:B-1----:R1:W2:Y:S02]  /*9d10*/  SYNCS.PHASECHK.TRANS64.TRYWAIT P0, [R0+URZ+0xf0], R14 ;  /* 0x0000f00e000075a7 */ /* 0x0022a400080011ff */
[----:B--2---:R-:W-:Y:S05]  /*9d20*/  @!P0 NANOSLEEP.SYNCS 0x989680 ;  /* 0x009896800000895d */ /* 0x004fea0003900000 */
[----:B------:R-:W2:Y:S02]  /*9d30*/  @!P0 SYNCS.PHASECHK.TRANS64 P0, [R0+URZ+0xf0], R14 ;  /* 0x0000f00e000085a7 */ /* 0x000ea400080010ff */
[----:B--2---:R-:W-:Y:S05]  /*9d40*/  @!P0 BRA `(.L_x_189) ;  /* 0xfffffffc00f08947 */ /* 0x004fea000383ffff */
[----:B------:R-:W-:Y:S05]  /*9d50*/  BRA `(.L_x_190) ;  /* 0xffffffac001c7947 */ /* 0x000fea000383ffff */
.L_x_86:
[----:B------:R-:W-:Y:S07]  /*9d60*/  MOV R0, UR7 ;  /* 0x0000000700007c02 */ /* 0x000fee0008000f00 */
.L_x_191:
[----:B-1----:R1:W2:Y:S02]  /*9d70*/  SYNCS.PHASECHK.TRANS64.TRYWAIT P0, [R0+URZ+0xf8], R14 ;  /* 0x0000f80e000075a7 */ /* 0x0022a400080011ff */
[----:B--2---:R-:W-:Y:S05]  /*9d80*/  @!P0 NANOSLEEP.SYNCS 0x989680 ;  /* 0x009896800000895d */ /* 0x004fea0003900000 */
[----:B------:R-:W2:Y:S02]  /*9d90*/  @!P0 SYNCS.PHASECHK.TRANS64 P0, [R0+URZ+0xf8], R14 ;  /* 0x0000f80e000085a7 */ /* 0x000ea400080010ff */
[----:B--2---:R-:W-:Y:S05]  /*9da0*/  @!P0 BRA `(.L_x_191) ;  /* 0xfffffffc00f08947 */ /* 0x004fea000383ffff */
[----:B------:R-:W-:Y:S05]  /*9db0*/  BRA `(.L_x_192) ;  /* 0xffffffac00a07947 */ /* 0x000fea000383ffff */
.L_x_88:
[----:B------:R-:W-:-:S07]  /*9dc0*/  MOV R0, UR7 ;  /* 0x0000000700007c02 */ /* 0x000fce0008000f00 */
.L_x_193:
[----:B-1----:R1:W3:Y:S02]  /*9dd0*/  SYNCS.PHASECHK.TRANS64.TRYWAIT P0, [R0+URZ+0xe0], R2 ;  /* 0x0000e002000075a7 */ /* 0x0022e400080011ff */
[----:B---3--:R-:W-:Y:S05]  /*9de0*/  @!P0 NANOSLEEP.SYNCS 0x989680 ;  /* 0x009896800000895d */ /* 0x008fea0003900000 */
[----:B------:R-:W3:Y:S02]  /*9df0*/  @!P0 SYNCS.PHASECHK.TRANS64 P0, [R0+URZ+0xe0], R2 ;  /* 0x0000e002000085a7 */ /* 0x000ee400080010ff */
[----:B---3--:R-:W-:Y:S05]  /*9e00*/  @!P0 BRA `(.L_x_193) ;  /* 0xfffffffc00f08947 */ /* 0x008fea000383ffff */
[----:B------:R-:W-:Y:S05]  /*9e10*/  BRA `(.L_x_194) ;  /* 0xffffffb000107947 */ /* 0x000fea000383ffff */
.L_x_89:
[----:B-1----:R-:W-:-:S07]  /*9e20*/  MOV R0, UR7 ;  /* 0x0000000700007c02 */ /* 0x002fce0008000f00 */
.L_x_195:
[----:B-1----:R1:W3:Y:S02]  /*9e30*/  SYNCS.PHASECHK.TRANS64.TRYWAIT P0, [R0+URZ+0xe8], R2 ;  /* 0x0000e802000075a7 */ /* 0x0022e400080011ff */
[----:B---3--:R-:W-:Y:S05]  /*9e40*/  @!P0 NANOSLEEP.SYNCS 0x989680 ;  /* 0x009896800000895d */ /* 0x008fea0003900000 */
[----:B------:R-:W3:Y:S02]  /*9e50*/  @!P0 SYNCS.PHASECHK.TRANS64 P0, [R0+URZ+0xe8], R2 ;  /* 0x0000e802000085a7 */ /* 0x000ee400080010ff */
[----:B---3--:R-:W-:Y:S05]  /*9e60*/  @!P0 BRA `(.L_x_195) ;  /* 0xfffffffc00f08947 */ /* 0x008fea000383ffff */
[----:B------:R-:W-:Y:S05]  /*9e70*/  BRA `(.L_x_196) ;  /* 0xffffffb000007947 */ /* 0x000fea000383ffff */
.L_x_90:
[----:B-1----:R-:W-:-:S07]  /*9e80*/  MOV R0, UR7 ;  /* 0x0000000700007c02 */ /* 0x002fce0008000f00 */
.L_x_197:
[----:B-1----:R1:W3:Y:S02]  /*9e90*/  SYNCS.PHASECHK.TRANS64.TRYWAIT P0, [R0+URZ+0xf0], R2 ;  /* 0x0000f002000075a7 */ /* 0x0022e400080011ff */
[----:B---3--:R-:W-:Y:S05]  /*9ea0*/  @!P0 NANOSLEEP.SYNCS 0x989680 ;  /* 0x009896800000895d */ /* 0x008fea0003900000 */
[----:B------:R-:W3:Y:S02]  /*9eb0*/  @!P0 SYNCS.PHASECHK.TRANS64 P0, [R0+URZ+0xf0], R2 ;  /* 0x0000f002000085a7 */ /* 0x000ee400080010ff */
[----:B---3--:R-:W-:Y:S05]  /*9ec0*/  @!P0 BRA `(.L_x_197) ;  /* 0xfffffffc00f08947 */ /* 0x008fea000383ffff */
[----:B------:R-:W-:Y:S05]  /*9ed0*/  BRA `(.L_x_198) ;  /* 0xffffffac00f07947 */ /* 0x000fea000383ffff */
.L_x_92:
[----:B--2---:R2:W4:Y:S02]  /*9ee0*/  SYNCS.PHASECHK.TRANS64.TRYWAIT P0, [R0+URZ+0x110], R2 ;  /* 0x00011002000075a7 */ /* 0x00452400080011ff */
[----:B----4-:R-:W-:Y:S05]  /*9ef0*/  @!P0 NANOSLEEP.SYNCS 0x989680 ;  /* 0x009896800000895d */ /* 0x010fea0003900000 */
[----:B------:R-:W4:Y:S02]  /*9f00*/  @!P0 SYNCS.PHASECHK.TRANS64 P0, [R0+URZ+0x110], R2 ;  /* 0x00011002000085a7 */ /* 0x000f2400080010ff */
[----:B----4-:R-:W-:Y:S05]  /*9f10*/  @!P0 BRA `(.L_x_92) ;  /* 0xfffffffc00f08947 */ /* 0x010fea000383ffff */
[----:B------:R-:W-:Y:S05]  /*9f20*/  BRA `(.L_x_199) ;  /* 0xffffffb000b87947 */ /* 0x000fea000383ffff */
.L_x_103:
[----:B-1----:R-:W-:Y:S04]  /*9f30*/  MOV R2, UR48 ;  /* 0x0000003000027c02 */ /* 0x002fe80008000f00 */
[----:B------:R1:W3:Y:S03]  /*9f40*/  SYNCS.PHASECHK.TRANS64.TRYWAIT P1, [R2+URZ+0xc0], R3 ;  /* 0x0000c003020075a7 */ /* 0x0002e600080211ff */
[----:B---3--:R-:W-:Y:S05]  /*9f50*/  @!P1 NANOSLEEP.SYNCS 0x989680 ;  /* 0x009896800000995d */ /* 0x008fea0003900000 */
[----:B------:R-:W3:Y:S02]  /*9f60*/  @!P1 SYNCS.PHASECHK.TRANS64 P1, [R2+URZ+0xc0], R3 ;  /* 0x0000c003020095a7 */ /* 0x000ee400080210ff */
[----:B---3--:R-:W-:Y:S05]  /*9f70*/  @!P1 BRA `(.L_x_103) ;  /* 0xfffffffc00ec9947 */ /* 0x008fea000383ffff */
[----:B------:R-:W-:Y:S05]  /*9f80*/  BRA `(.L_x_102) ;  /* 0xffffffbc00c47947 */ /* 0x000fea000383ffff */
.L_x_105:
[----:B-1----:R1:W4:Y:S02]  /*9f90*/  SYNCS.PHASECHK.TRANS64.TRYWAIT P0, [R64+URZ+0x130], R0 ;  /* 0x00013000400075a7 */ /* 0x00232400080011ff */
[----:B----4-:R-:W-:Y:S05]  /*9fa0*/  @!P0 NANOSLEEP.SYNCS 0x989680 ;  /* 0x009896800000895d */ /* 0x010fea0003900000 */
[----:B------:R-:W4:Y:S02]  /*9fb0*/  @!P0 SYNCS.PHASECHK.TRANS64 P0, [R64+URZ+0x130], R0 ;  /* 0x00013000400085a7 */ /* 0x000f2400080010ff */
[----:B----4-:R-:W-:Y:S05]  /*9fc0*/  @!P0 BRA `(.L_x_105) ;  /* 0xfffffffc00f08947 */ /* 0x010fea000383ffff */
[----:B------:R-:W-:Y:S05]  /*9fd0*/  BRA `(.L_x_104) ;  /* 0xffffffbc00ec7947 */ /* 0x000fea000383ffff */
.L_x_114:
[----:B--2---:R2:W4:Y:S02]  /*9fe0*/  SYNCS.PHASECHK.TRANS64.TRYWAIT P0, [R2+URZ+0xc0], R0 ;  /* 0x0000c000020075a7 */ /* 0x00452400080011ff */
[----:B----4-:R-:W-:Y:S05]  /*9ff0*/  @!P0 NANOSLEEP.SYNCS 0x989680 ;  /* 0x009896800000895d */ /* 0x010fea0003900000 */
[----:B------:R-:W4:Y:S02]  /*a000*/  @!P0 SYNCS.PHASECHK.TRANS64 P0, [R2+URZ+0xc0], R0 ;  /* 0x0000c000020085a7 */ /* 0x000f2400080010ff */
[----:B----4-:R-:W-:Y:S05]  /*a010*/  @!P0 BRA `(.L_x_114) ;  /* 0xfffffffc00f08947 */ /* 0x010fea000383ffff */
[----:B------:R-:W-:Y:S05]  /*a020*/  BRA `(.L_x_113) ;  /* 0xffffffc800c87947 */ /* 0x000fea000383ffff */
.L_x_122:
[----:B--2---:R2:W4:Y:S02]  /*a030*/  SYNCS.PHASECHK.TRANS64.TRYWAIT P0, [R0+URZ+0xc0], R6 ;  /* 0x0000c006000075a7 */ /* 0x00452400080011ff */
[----:B----4-:R-:W-:Y:S05]  /*a040*/  @!P0 NANOSLEEP.SYNCS 0x989680 ;  /* 0x009896800000895d */ /* 0x010fea0003900000 */
[----:B------:R-:W4:Y:S02]  /*a050*/  @!P0 SYNCS.PHASECHK.TRANS64 P0, [R0+URZ+0xc0], R6 ;  /* 0x0000c006000085a7 */ /* 0x000f2400080010ff */
[----:B----4-:R-:W-:Y:S05]  /*a060*/  @!P0 BRA `(.L_x_122) ;  /* 0xfffffffc00f08947 */ /* 0x010fea000383ffff */
[----:B------:R-:W-:Y:S05]  /*a070*/  BRA `(.L_x_121) ;  /* 0xffffffd400c87947 */ /* 0x000fea000383ffff */
.L_x_130:
[----:B--2---:R2:W4:Y:S02]  /*a080*/  SYNCS.PHASECHK.TRANS64.TRYWAIT P0, [R0+URZ+0xc0], R5 ;  /* 0x0000c005000075a7 */ /* 0x00452400080011ff */
[----:B----4-:R-:W-:Y:S05]  /*a090*/  @!P0 NANOSLEEP.SYNCS 0x989680 ;  /* 0x009896800000895d */ /* 0x010fea0003900000 */
[----:B------:R-:W4:Y:S02]  /*a0a0*/  @!P0 SYNCS.PHASECHK.TRANS64 P0, [R0+URZ+0xc0], R5 ;  /* 0x0000c005000085a7 */ /* 0x000f2400080010ff */
[----:B----4-:R-:W-:Y:S05]  /*a0b0*/  @!P0 BRA `(.L_x_130) ;  /* 0xfffffffc00f08947 */ /* 0x010fea000383ffff */
[----:B------:R-:W-:Y:S05]  /*a0c0*/  BRA `(.L_x_129) ;  /* 0xffffffe000c87947 */ /* 0x000fea000383ffff */
        .weak           $__internal_0_$__cuda_sm10x_tcgen05_guardrail_trap_col_being_dealloced_not_returned_by_alloc
        .type           $__internal_0_$__cuda_sm10x_tcgen05_guardrail_trap_col_being_dealloced_not_returned_by_alloc,@function
        .size           $__internal_0_$__cuda_sm10x_tcgen05_guardrail_trap_col_being_dealloced_not_returned_by_alloc,($__internal_1_$__cuda_sm10x_tcgen05_guardrail_trap_phase_invalid_during_alloc - $__internal_0_$__cuda_sm10x_tcgen05_guardrail_trap_col_being_dealloced_not_returned_by_alloc)
$__internal_0_$__cuda_sm10x_tcgen05_guardrail_trap_col_being_dealloced_not_returned_by_alloc:
[----:B------:R-:W-:Y:S05]  /*a0d0*/  BPT.TRAP 0x1 ;  /* 0x000000040000795c */ /* 0x000fea0000300000 */
[----:B------:R-:W-:-:S04]  /*a0e0*/  HFMA2 R3, -RZ, RZ, 0, 0 ;  /* 0x00000000ff037431 */ /* 0x000fc800000001ff */
[----:B------:R-:W-:Y:S05]  /*a0f0*/  RET.REL.NODEC R2 `(_ZN7cutlass13device_kernelINS_4gemm6kernel13GemmUniversalIN4cute5tupleIJiiiiEEENS1_10collective13CollectiveMmaINS1_35MainloopSm100TmaUmmaWarpSpecializedILi12ELi2ELi4ENS5_IJNS4_1CILi1EEESB_SB_EEEEENS5_IJNSA_ILi128EEESE_NSA_ILi32EEEEEENS_6half_tENS5_IJSB_llEEESH_NS5_IJlSB_lEEENS4_8TiledMMAINS4_8MMA_AtomIJNS4_20SM100_MMA_F16BF16_SSISH_SH_fLi128ELi128ELNS4_4UMMA5MajorE1ELSO_0ELNSN_7ScaleInE0ELSP_0EEEEEENS4_6LayoutISC_NS5_IJNSA_ILi0EEEST_ST_EEEEENS5_IJNS4_10UnderscoreESW_SW_EEEEENS4_13SM90_TMA_LOADENS4_14ComposedLayoutINS4_7SwizzleILi3ELi4ELi3EEENS4_18smem_ptr_flag_bitsILi16EEENSS_INS5_IJNSA_ILi64EEENSA_ILi8EEEEEENS5_IJSB_S15_EEEEEEEvNS4_8identityESZ_NS10_INS11_ILi2ELi4ELi3EEES14_NSS_INS5_IJS16_SF_EEENS5_IJSF_SB_EEEEEEEvS1B_EENS_8epilogue10collective18CollectiveEpilogueINS1I_23Sm100TmaWarpSpecializedILi4ELi2ELi32ELb1ELb0EEEJSG_NS5_IJNSS_ISE_SB_EENSS_ISF_SB_EEEEESH_SJ_SH_SJ_NS1I_6fusion15FusionCallbacksIS1M_NS1Q_17LinearCombinationISH_fSH_fLNS_15FloatRoundStyleE2EEESG_S1P_JEEENS4_5SM1004TMEM4LOAD26SM100_TMEM_LOAD_32dp32b32xESZ_S1G_NS4_39AutoVectorizingCopyWithAssumedAlignmentILi128EEENS4_14SM90_TMA_STOREES1G_S21_S21_EEEvvEEEEvNT_6ParamsE) ;  /* 0xffffff5c02c07950 */ /* 0x000fea0003c3ffff */
        .weak           $__internal_1_$__cuda_sm10x_tcgen05_guardrail_trap_phase_invalid_during_alloc
        .type           $__internal_1_$__cuda_sm10x_tcgen05_guardrail_trap_phase_invalid_during_alloc,@function
        .size           $__internal_1_$__cuda_sm10x_tcgen05_guardrail_trap_phase_invalid_during_alloc,($__internal_2_$__cuda_sm10x_tcgen05_guardrail_trap_unallocated_columns_being_dealloced - $__internal_1_$__cuda_sm10x_tcgen05_guardrail_trap_phase_invalid_during_alloc)
$__internal_1_$__cuda_sm10x_tcgen05_guardrail_trap_phase_invalid_during_alloc:
[----:B------:R-:W-:Y:S05]  /*a100*/  BPT.TRAP 0x1 ;  /* 0x000000040000795c */ /* 0x000fea0000300000 */
[----:B------:R-:W-:-:S04]  /*a110*/  MOV R3, 0x0 ;  /* 0x0000000000037802 */ /* 0x000fc80000000f00 */
[----:B------:R-:W-:Y:S05]  /*a120*/  RET.REL.NODEC R2 `(_ZN7cutlass13device_kernelINS_4gemm6kernel13GemmUniversalIN4cute5tupleIJiiiiEEENS1_10collective13CollectiveMmaINS1_35MainloopSm100TmaUmmaWarpSpecializedILi12ELi2ELi4ENS5_IJNS4_1CILi1EEESB_SB_EEEEENS5_IJNSA_ILi128EEESE_NSA_ILi32EEEEEENS_6half_tENS5_IJSB_llEEESH_NS5_IJlSB_lEEENS4_8TiledMMAINS4_8MMA_AtomIJNS4_20SM100_MMA_F16BF16_SSISH_SH_fLi128ELi128ELNS4_4UMMA5MajorE1ELSO_0ELNSN_7ScaleInE0ELSP_0EEEEEENS4_6LayoutISC_NS5_IJNSA_ILi0EEEST_ST_EEEEENS5_IJNS4_10UnderscoreESW_SW_EEEEENS4_13SM90_TMA_LOADENS4_14ComposedLayoutINS4_7SwizzleILi3ELi4ELi3EEENS4_18smem_ptr_flag_bitsILi16EEENSS_INS5_IJNSA_ILi64EEENSA_ILi8EEEEEENS5_IJSB_S15_EEEEEEEvNS4_8identityESZ_NS10_INS11_ILi2ELi4ELi3EEES14_NSS_INS5_IJS16_SF_EEENS5_IJSF_SB_EEEEEEEvS1B_EENS_8epilogue10collective18CollectiveEpilogueINS1I_23Sm100TmaWarpSpecializedILi4ELi2ELi32ELb1ELb0EEEJSG_NS5_IJNSS_ISE_SB_EENSS_ISF_SB_EEEEESH_SJ_SH_SJ_NS1I_6fusion15FusionCallbacksIS1M_NS1Q_17LinearCombinationISH_fSH_fLNS_15FloatRoundStyleE2EEESG_S1P_JEEENS4_5SM1004TMEM4LOAD26SM100_TMEM_LOAD_32dp32b32xESZ_S1G_NS4_39AutoVectorizingCopyWithAssumedAlignmentILi128EEENS4_14SM90_TMA_STOREES1G_S21_S21_EEEvvEEEEvNT_6ParamsE) ;  /* 0xffffff5c02b47950 */ /* 0x000fea0003c3ffff */
        .weak           $__internal_2_$__cuda_sm10x_tcgen05_guardrail_trap_unallocated_columns_being_dealloced
        .type           $__internal_2_$__cuda_sm10x_tcgen05_guardrail_trap_unallocated_columns_being_dealloced,@function
        .size           $__internal_2_$__cuda_sm10x_tcgen05_guardrail_trap_unallocated_columns_being_dealloced,(.L_x_201 - $__internal_2_$__cuda_sm10x_tcgen05_guardrail_trap_unallocated_columns_being_dealloced)
$__internal_2_$__cuda_sm10x_tcgen05_guardrail_trap_unallocated_columns_being_dealloced:
[----:B------:R-:W-:Y:S05]  /*a130*/  BPT.TRAP 0x1 ;  /* 0x000000040000795c */ /* 0x000fea0000300000 */
[----:B------:R-:W-:-:S04]  /*a140*/  HFMA2 R3, -RZ, RZ, 0, 0 ;  /* 0x00000000ff037431 */ /* 0x000fc800000001ff */
[----:B------:R-:W-:Y:S05]  /*a150*/  RET.REL.NODEC R2 `(_ZN7cutlass13device_kernelINS_4gemm6kernel13GemmUniversalIN4cute5tupleIJiiiiEEENS1_10collective13CollectiveMmaINS1_35MainloopSm100TmaUmmaWarpSpecializedILi12ELi2ELi4ENS5_IJNS4_1CILi1EEESB_SB_EEEEENS5_IJNSA_ILi128EEESE_NSA_ILi32EEEEEENS_6half_tENS5_IJSB_llEEESH_NS5_IJlSB_lEEENS4_8TiledMMAINS4_8MMA_AtomIJNS4_20SM100_MMA_F16BF16_SSISH_SH_fLi128ELi128ELNS4_4UMMA5MajorE1ELSO_0ELNSN_7ScaleInE0ELSP_0EEEEEENS4_6LayoutISC_NS5_IJNSA_ILi0EEEST_ST_EEEEENS5_IJNS4_10UnderscoreESW_SW_EEEEENS4_13SM90_TMA_LOADENS4_14ComposedLayoutINS4_7SwizzleILi3ELi4ELi3EEENS4_18smem_ptr_flag_bitsILi16EEENSS_INS5_IJNSA_ILi64EEENSA_ILi8EEEEEENS5_IJSB_S15_EEEEEEEvNS4_8identityESZ_NS10_INS11_ILi2ELi4ELi3EEES14_NSS_INS5_IJS16_SF_EEENS5_IJSF_SB_EEEEEEEvS1B_EENS_8epilogue10collective18CollectiveEpilogueINS1I_23Sm100TmaWarpSpecializedILi4ELi2ELi32ELb1ELb0EEEJSG_NS5_IJNSS_ISE_SB_EENSS_ISF_SB_EEEEESH_SJ_SH_SJ_NS1I_6fusion15FusionCallbacksIS1M_NS1Q_17LinearCombinationISH_fSH_fLNS_15FloatRoundStyleE2EEESG_S1P_JEEENS4_5SM1004TMEM4LOAD26SM100_TMEM_LOAD_32dp32b32xESZ_S1G_NS4_39AutoVectorizingCopyWithAssumedAlignmentILi128EEENS4_14SM90_TMA_STOREES1G_S21_S21_EEEvvEEEEvNT_6ParamsE) ;  /* 0xffffff5c02a87950 */ /* 0x000fea0003c3ffff */
.L_x_200:
[----:B------:R-:W-:-:S00]  /*a160*/  BRA `(.L_x_200) ;  /* 0xfffffffc00fc7947 */ /* 0x000fc0000383ffff */
[----:B------:R-:W-:-:S00]  /*a170*/  NOP ;  /* 0x0000000000007918 */ /* 0x000fc00000000000 */
        /* <DEDUP_REMOVED lines=8> */
.L_x_201:


//--------------------- .nv.global.init           --------------------------
	.section	.nv.global.init,"aw",@progbits
.nv.global.init:
	.type		$str$27,@object
	.size		$str$27,($str$28 - $str$27)
$str$27:
        /*0000*/ 	.byte	0x28, 0x61, 0x64, 0x64, 0x72, 0x65, 0x73, 0x73, 0x20, 0x26, 0x20, 0x6d, 0x61, 0x73, 0x6b, 0x29
        /*0010*/ 	.byte	0x20, 0x3d, 0x3d, 0x20, 0x30, 0x00
	.type		$str$28,@object
	.size		$str$28,($str$26 - $str$28)
$str$28:
        /*0016*/ 	.byte	0x2f, 0x74, 0x6d, 0x70, 0x2f, 0x63, 0x75, 0x74, 0x6c, 0x61, 0x73, 0x73, 0x5f, 0x73, 0x77, 0x65
        /*0026*/ 	.byte	0x65, 0x70, 0x5f, 0x73, 0x72, 0x63, 0x2f, 0x69, 0x6e, 0x63, 0x6c, 0x75, 0x64, 0x65, 0x2f, 0x63
        /*0036*/ 	.byte	0x75, 0x74, 0x65, 0x2f, 0x70, 0x6f, 0x69, 0x6e, 0x74, 0x65, 0x72, 0x5f, 0x66, 0x6c, 0x61, 0x67
        /*0046*/ 	.byte	0x67, 0x65, 0x64, 0x2e, 0x68, 0x70, 0x70, 0x00
	.type		$str$26,@object
	.size		$str$26,($str$25 - $str$26)
$str$26:
        /*004e*/ 	.byte	0x2f, 0x74, 0x6d, 0x70, 0x2f, 0x63, 0x75, 0x74, 0x6c, 0x61, 0x73, 0x73, 0x5f, 0x73, 0x77, 0x65
        /*005e*/ 	.byte	0x65, 0x70, 0x5f, 0x73, 0x72, 0x63, 0x2f, 0x69, 0x6e, 0x63, 0x6c, 0x75, 0x64, 0x65, 0x2f, 0x63
        /*006e*/ 	.byte	0x75, 0x74, 0x65, 0x2f, 0x61, 0x74, 0x6f, 0x6d, 0x2f, 0x63, 0x6f, 0x70, 0x79, 0x5f, 0x74, 0x72
        /*007e*/ 	.byte	0x61, 0x69, 0x74, 0x73, 0x5f, 0x73, 0x6d, 0x31, 0x30, 0x30, 0x2e, 0x68, 0x70, 0x70, 0x00
	.type		$str$25,@object
	.size		$str$25,(__unnamed_1 - $str$25)
$str$25:
        /*008d*/ 	.byte	0x28, 0x28, 0x75, 0x69, 0x6e, 0x74, 0x33, 0x32, 0x5f, 0x74, 0x28, 0x74, 0x68, 0x72, 0x65, 0x61
        /*009d*/ 	.byte	0x64, 0x49, 0x64, 0x78, 0x2e, 0x78, 0x29, 0x20, 0x2f, 0x20, 0x33, 0x32, 0x29, 0x20, 0x25, 0x20
        /*00ad*/ 	.byte	0x34, 0x29, 0x20, 0x3d, 0x3d, 0x20, 0x28, 0x28, 0x28, 0x74, 0x6d, 0x65, 0x6d, 0x5f, 0x61, 0x64
        /*00bd*/ 	.byte	0x64, 0x72, 0x20, 0x3e, 0x3e, 0x20, 0x31, 0x36, 0x29, 0x20, 0x2f, 0x20, 0x33, 0x32, 0x29, 0x20
        /*00cd*/ 	.byte	0x25, 0x20, 0x34, 0x29, 0x00
	.type		__unnamed_1,@object
	.size		__unnamed_1,(__unnamed_2 - __unnamed_1)
__unnamed_1:
        /*00d2*/ 	.byte	0x61, 0x75, 0x74, 0x6f, 0x20, 0x63, 0x75, 0x74, 0x65, 0x3a, 0x3a, 0x61, 0x73, 0x5f, 0x70, 0x6f
        /* <DEDUP_REMOVED lines=24> */
        /*0262*/ 	.byte	0x3e, 0x3e, 0x3e, 0x3e, 0x5d, 0x00
	.type		__unnamed_2,@object
	.size		__unnamed_2,(.L_2 - __unnamed_2)
__unnamed_2:
        /* <DEDUP_REMOVED lines=42> */
        /*0508*/ 	.byte	0x3e, 0x3e, 0x5d, 0x00
.L_2:


//--------------------- .nv.shared._ZN7cutlass13device_kernelINS_4gemm6kernel13GemmUniversalIN4cute5tupleIJiiiiEEENS1_10collective13CollectiveMmaINS1_35MainloopSm100TmaUmmaWarpSpecializedILi12ELi2ELi4ENS5_IJNS4_1CILi1EEESB_SB_EEEEENS5_IJNSA_ILi128EEESE_NSA_ILi32EEEEEENS_6half_tENS5_IJSB_llEEESH_NS5_IJlSB_lEEENS4_8TiledMMAINS4_8MMA_AtomIJNS4_20SM100_MMA_F16BF16_SSISH_SH_fLi128ELi128ELNS4_4UMMA5MajorE1ELSO_0ELNSN_7ScaleInE0ELSP_0EEEEEENS4_6LayoutISC_NS5_IJNSA_ILi0EEEST_ST_EEEEENS5_IJNS4_10UnderscoreESW_SW_EEEEENS4_13SM90_TMA_LOADENS4_14ComposedLayoutINS4_7SwizzleILi3ELi4ELi3EEENS4_18smem_ptr_flag_bitsILi16EEENSS_INS5_IJNSA_ILi64EEENSA_ILi8EEEEEENS5_IJSB_S15_EEEEEEEvNS4_8identityESZ_NS10_INS11_ILi2ELi4ELi3EEES14_NSS_INS5_IJS16_SF_EEENS5_IJSF_SB_EEEEEEEvS1B_EENS_8epilogue10collective18CollectiveEpilogueINS1I_23Sm100TmaWarpSpecializedILi4ELi2ELi32ELb1ELb0EEEJSG_NS5_IJNSS_ISE_SB_EENSS_ISF_SB_EEEEESH_SJ_SH_SJ_NS1I_6fusion15FusionCallbacksIS1M_NS1Q_17LinearCombinationISH_fSH_fLNS_15FloatRoundStyleE2EEESG_S1P_JEEENS4_5SM1004TMEM4LOAD26SM100_TMEM_LOAD_32dp32b32xESZ_S1G_NS4_39AutoVectorizingCopyWithAssumedAlignmentILi128EEENS4_14SM90_TMA_STOREES1G_S21_S21_EEEvvEEEEvNT_6ParamsE --------------------------
	.section	.nv.shared._ZN7cutlass13device_kernelINS_4gemm6kernel13GemmUniversalIN4cute5tupleIJiiiiEEENS1_10collective13CollectiveMmaINS1_35MainloopSm100TmaUmmaWarpSpecializedILi12ELi2ELi4ENS5_IJNS4_1CILi1EEESB_SB_EEEEENS5_IJNSA_ILi128EEESE_NSA_ILi32EEEEEENS_6half_tENS5_IJSB_llEEESH_NS5_IJlSB_lEEENS4_8TiledMMAINS4_8MMA_AtomIJNS4_20SM100_MMA_F16BF16_SSISH_SH_fLi128ELi128ELNS4_4UMMA5MajorE1ELSO_0ELNSN_7ScaleInE0ELSP_0EEEEEENS4_6LayoutISC_NS5_IJNSA_ILi0EEEST_ST_EEEEENS5_IJNS4_10UnderscoreESW_SW_EEEEENS4_13SM90_TMA_LOADENS4_14ComposedLayoutINS4_7SwizzleILi3ELi4ELi3EEENS4_18smem_ptr_flag_bitsILi16EEENSS_INS5_IJNSA_ILi64EEENSA_ILi8EEEEEENS5_IJSB_S15_EEEEEEEvNS4_8identityESZ_NS10_INS11_ILi2ELi4ELi3EEES14_NSS_INS5_IJS16_SF_EEENS5_IJSF_SB_EEEEEEEvS1B_EENS_8epilogue10collective18CollectiveEpilogueINS1I_23Sm100TmaWarpSpecializedILi4ELi2ELi32ELb1ELb0EEEJSG_NS5_IJNSS_ISE_SB_EENSS_ISF_SB_EEEEESH_SJ_SH_SJ_NS1I_6fusion15FusionCallbacksIS1M_NS1Q_17LinearCombinationISH_fSH_fLNS_15FloatRoundStyleE2EEESG_S1P_JEEENS4_5SM1004TMEM4LOAD26SM100_TMEM_LOAD_32dp32b32xESZ_S1G_NS4_39AutoVectorizingCopyWithAssumedAlignmentILi128EEENS4_14SM90_TMA_STOREES1G_S21_S21_EEEvvEEEEvNT_6ParamsE,"aw",@nobits
	.sectionflags	@""
	.align	16
	.zero		1024


//--------------------- .nv.shared.reserved.0     --------------------------
	.section	.nv.shared.reserved.0,"aw",@nobits
	.weak		__nv_reservedSMEM_offset_0_alias
	.size		__nv_reservedSMEM_offset_0_alias, 0, 64
	.other		__nv_reservedSMEM_offset_0_alias,@"STO_CUDA_RESERVED_SHARED STV_DEFAULT"
__nv_reservedSMEM_offset_0_alias:
	.zero		0
.nv.shared.reserved.0:
	.zero		64
	.weak		__nv_reservedSMEM_tcgen05_partition
	.type		__nv_reservedSMEM_tcgen05_partition,@object
	.size		__nv_reservedSMEM_tcgen05_partition,(.L_0 - __nv_reservedSMEM_tcgen05_partition)
__nv_reservedSMEM_tcgen05_partition:
	.zero		32
.L_0:


//--------------------- .nv.global                --------------------------
	.section	.nv.global,"aw",@nobits
.nv.global:
	.type		_ZN40_INTERNAL_345fcf37_4_k_cu_6b772622_394164cute1_E,@object
	.size		_ZN40_INTERNAL_345fcf37_4_k_cu_6b772622_394164cute1_E,(_ZN40_INTERNAL_345fcf37_4_k_cu_6b772622_394164cuda3std3__45__cpo6cbeginE - _ZN40_INTERNAL_345fcf37_4_k_cu_6b772622_394164cute1_E)
_ZN40_INTERNAL_345fcf37_4_k_cu_6b772622_394164cute1_E:
	.zero		1
	.type		_ZN40_INTERNAL_345fcf37_4_k_cu_6b772622_394164cuda3std3__45__cpo6cbeginE,@object
	.size		_ZN40_INTERNAL_345fcf37_4_k_cu_6b772622_394164cuda3std3__45__cpo6cbeginE,(_ZN40_INTERNAL_345fcf37_4_k_cu_6b772622_394164cuda3std3__48in_placeE - _ZN40_INTERNAL_345fcf37_4_k_cu_6b772622_394164cuda3std3__45__cpo6cbeginE)
_ZN40_INTERNAL_345fcf37_4_k_cu_6b772622_394164cuda3std3__45__cpo6cbeginE:
	.zero		1
	.type		_ZN40_INTERNAL_345fcf37_4_k_cu_6b772622_394164cuda3std3__48in_placeE,@object
	.size		_ZN40_INTERNAL_345fcf37_4_k_cu_6b772622_394164cuda3std3__48in_placeE,(_ZN40_INTERNAL_345fcf37_4_k_cu_6b772622_394164cuda3std6ranges3__45__cpo9iter_moveE - _ZN40_INTERNAL_345fcf37_4_k_cu_6b772622_394164cuda3std3__48in_placeE)
_ZN40_INTERNAL_345fcf37_4_k_cu_6b772622_394164cuda3std3__48in_placeE:
	.zero		1
	.type		_ZN40_INTERNAL_345fcf37_4_k_cu_6b772622_394164cuda3std6ranges3__45__cpo9iter_moveE,@object
	.size		_ZN40_INTERNAL_345fcf37_4_k_cu_6b772622_394164cuda3std6ranges3__45__cpo9iter_moveE,(_ZN40_INTERNAL_345fcf37_4_k_cu_6b772622_394164cuda3std3__45__cpo5beginE - _ZN40_INTERNAL_345fcf37_4_k_cu_6b772622_394164cuda3std6ranges3__45__cpo9iter_moveE)
_ZN40_INTERNAL_345fcf37_4_k_cu_6b772622_394164cuda3std6ranges3__45__cpo9iter_moveE:
	.zero		1
	.type		_ZN40_INTERNAL_345fcf37_4_k_cu_6b772622_394164cuda3std3__45__cpo5beginE,@object
	.size		_ZN40_INTERNAL_345fcf37_4_k_cu_6b772622_394164cuda3std3__45__cpo5beginE,(_ZN40_INTERNAL_345fcf37_4_k_cu_6b772622_394164cuda3std3__442_GLOBAL__N__345fcf37_4_k_cu_6b772622_394166ignoreE - _ZN40_INTERNAL_345fcf37_4_k_cu_6b772622_394164cuda3std3__45__cpo5beginE)
_ZN40_INTERNAL_345fcf37_4_k_cu_6b772622_394164cuda3std3__45__cpo5beginE:
	.zero		1
	.type		_ZN40_INTERNAL_345fcf37_4_k_cu_6b772622_394164cuda3std3__442_GLOBAL__N__345fcf37_4_k_cu_6b772622_394166ignoreE,@object
	.size		_ZN40_INTERNAL_345fcf37_4_k_cu_6b772622_394164cuda3std3__442_GLOBAL__N__345fcf37_4_k_cu_6b772622_394166ignoreE,(_ZN40_INTERNAL_345fcf37_4_k_cu_6b772622_394164cute7productE - _ZN40_INTERNAL_345fcf37_4_k_cu_6b772622_394164cuda3std3__442_GLOBAL__N__345fcf37_4_k_cu_6b772622_394166ignoreE)
_ZN40_INTERNAL_345fcf37_4_k_cu_6b772622_394164cuda3std3__442_GLOBAL__N__345fcf37_4_k_cu_6b772622_394166ignoreE:
	.zero		1
	.type		_ZN40_INTERNAL_345fcf37_4_k_cu_6b772622_394164cute7productE,@object
	.size		_ZN40_INTERNAL_345fcf37_4_k_cu_6b772622_394164cute7productE,(_ZN40_INTERNAL_345fcf37_4_k_cu_6b772622_394164cuda3std3__45__cpo3endE - _ZN40_INTERNAL_345fcf37_4_k_cu_6b772622_394164cute7productE)
_ZN40_INTERNAL_345fcf37_4_k_cu_6b772622_394164cute7productE:
	.zero		1
	.type		_ZN40_INTERNAL_345fcf37_4_k_cu_6b772622_394164cuda3std3__45__cpo3endE,@object
	.size		_ZN40_INTERNAL_345fcf37_4_k_cu_6b772622_394164cuda3std3__45__cpo3endE,(_ZN40_INTERNAL_345fcf37_4_k_cu_6b772622_394164cuda3std3__419piecewise_constructE - _ZN40_INTERNAL_345fcf37_4_k_cu_6b772622_394164cuda3std3__45__cpo3endE)
_ZN40_INTERNAL_345fcf37_4_k_cu_6b772622_394164cuda3std3__45__cpo3endE:
	.zero		1
	.type		_ZN40_INTERNAL_345fcf37_4_k_cu_6b772622_394164cuda3std3__419piecewise_constructE,@object
	.size		_ZN40_INTERNAL_345fcf37_4_k_cu_6b772622_394164cuda3std3__419piecewise_constructE,(_ZN40_INTERNAL_345fcf37_4_k_cu_6b772622_394164cuda3std3__45__cpo4cendE - _ZN40_INTERNAL_345fcf37_4_k_cu_6b772622_394164cuda3std3__419piecewise_constructE)
_ZN40_INTERNAL_345fcf37_4_k_cu_6b772622_394164cuda3std3__419piecewise_constructE:
	.zero		1
	.type		_ZN40_INTERNAL_345fcf37_4_k_cu_6b772622_394164cuda3std3__45__cpo4cendE,@object
	.size		_ZN40_INTERNAL_345fcf37_4_k_cu_6b772622_394164cuda3std3__45__cpo4cendE,(_ZN40_INTERNAL_345fcf37_4_k_cu_6b772622_394164cuda3std6ranges3__45__cpo4swapE - _ZN40_INTERNAL_345fcf37_4_k_cu_6b772622_394164cuda3std3__45__cpo4cendE)
_ZN40_INTERNAL_345fcf37_4_k_cu_6b772622_394164cuda3std3__45__cpo4cendE:
	.zero		1
	.type		_ZN40_INTERNAL_345fcf37_4_k_cu_6b772622_394164cuda3std6ranges3__45__cpo4swapE,@object
	.size		_ZN40_INTERNAL_345fcf37_4_k_cu_6b772622_394164cuda3std6ranges3__45__cpo4swapE,(.L_10 - _ZN40_INTERNAL_345fcf37_4_k_cu_6b772622_394164cuda3std6ranges3__45__cpo4swapE)
_ZN40_INTERNAL_345fcf37_4_k_cu_6b772622_394164cuda3std6ranges3__45__cpo4swapE:
	.zero		1
.L_10:


//--------------------- .nv.constant0._ZN7cutlass13device_kernelINS_4gemm6kernel13GemmUniversalIN4cute5tupleIJiiiiEEENS1_10collective13CollectiveMmaINS1_35MainloopSm100TmaUmmaWarpSpecializedILi12ELi2ELi4ENS5_IJNS4_1CILi1EEESB_SB_EEEEENS5_IJNSA_ILi128EEESE_NSA_ILi32EEEEEENS_6half_tENS5_IJSB_llEEESH_NS5_IJlSB_lEEENS4_8TiledMMAINS4_8MMA_AtomIJNS4_20SM100_MMA_F16BF16_SSISH_SH_fLi128ELi128ELNS4_4UMMA5MajorE1ELSO_0ELNSN_7ScaleInE0ELSP_0EEEEEENS4_6LayoutISC_NS5_IJNSA_ILi0EEEST_ST_EEEEENS5_IJNS4_10UnderscoreESW_SW_EEEEENS4_13SM90_TMA_LOADENS4_14ComposedLayoutINS4_7SwizzleILi3ELi4ELi3EEENS4_18smem_ptr_flag_bitsILi16EEENSS_INS5_IJNSA_ILi64EEENSA_ILi8EEEEEENS5_IJSB_S15_EEEEEEEvNS4_8identityESZ_NS10_INS11_ILi2ELi4ELi3EEES14_NSS_INS5_IJS16_SF_EEENS5_IJSF_SB_EEEEEEEvS1B_EENS_8epilogue10collective18CollectiveEpilogueINS1I_23Sm100TmaWarpSpecializedILi4ELi2ELi32ELb1ELb0EEEJSG_NS5_IJNSS_ISE_SB_EENSS_ISF_SB_EEEEESH_SJ_SH_SJ_NS1I_6fusion15FusionCallbacksIS1M_NS1Q_17LinearCombinationISH_fSH_fLNS_15FloatRoundStyleE2EEESG_S1P_JEEENS4_5SM1004TMEM4LOAD26SM100_TMEM_LOAD_32dp32b32xESZ_S1G_NS4_39AutoVectorizingCopyWithAssumedAlignmentILi128EEENS4_14SM90_TMA_STOREES1G_S21_S21_EEEvvEEEEvNT_6ParamsE --------------------------
	.section	.nv.constant0._ZN7cutlass13device_kernelINS_4gemm6kernel13GemmUniversalIN4cute5tupleIJiiiiEEENS1_10collective13CollectiveMmaINS1_35MainloopSm100TmaUmmaWarpSpecializedILi12ELi2ELi4ENS5_IJNS4_1CILi1EEESB_SB_EEEEENS5_IJNSA_ILi128EEESE_NSA_ILi32EEEEEENS_6half_tENS5_IJSB_llEEESH_NS5_IJlSB_lEEENS4_8TiledMMAINS4_8MMA_AtomIJNS4_20SM100_MMA_F16BF16_SSISH_SH_fLi128ELi128ELNS4_4UMMA5MajorE1ELSO_0ELNSN_7ScaleInE0ELSP_0EEEEEENS4_6LayoutISC_NS5_IJNSA_ILi0EEEST_ST_EEEEENS5_IJNS4_10UnderscoreESW_SW_EEEEENS4_13SM90_TMA_LOADENS4_14ComposedLayoutINS4_7SwizzleILi3ELi4ELi3EEENS4_18smem_ptr_flag_bitsILi16EEENSS_INS5_IJNSA_ILi64EEENSA_ILi8EEEEEENS5_IJSB_S15_EEEEEEEvNS4_8identityESZ_NS10_INS11_ILi2ELi4ELi3EEES14_NSS_INS5_IJS16_SF_EEENS5_IJSF_SB_EEEEEEEvS1B_EENS_8epilogue10collective18CollectiveEpilogueINS1I_23Sm100TmaWarpSpecializedILi4ELi2ELi32ELb1ELb0EEEJSG_NS5_IJNSS_ISE_SB_EENSS_ISF_SB_EEEEESH_SJ_SH_SJ_NS1I_6fusion15FusionCallbacksIS1M_NS1Q_17LinearCombinationISH_fSH_fLNS_15FloatRoundStyleE2EEESG_S1P_JEEENS4_5SM1004TMEM4LOAD26SM100_TMEM_LOAD_32dp32b32xESZ_S1G_NS4_39AutoVectorizingCopyWithAssumedAlignmentILi128EEENS4_14SM90_TMA_STOREES1G_S21_S21_EEEvvEEEEvNT_6ParamsE,"a",@progbits
	.sectionflags	@""
	.align	4
.nv.constant0._ZN7cutlass13device_kernelINS_4gemm6kernel13GemmUniversalIN4cute5tupleIJiiiiEEENS1_10collective13CollectiveMmaINS1_35MainloopSm100TmaUmmaWarpSpecializedILi12ELi2ELi4ENS5_IJNS4_1CILi1EEESB_SB_EEEEENS5_IJNSA_ILi128EEESE_NSA_ILi32EEEEEENS_6half_tENS5_IJSB_llEEESH_NS5_IJlSB_lEEENS4_8TiledMMAINS4_8MMA_AtomIJNS4_20SM100_MMA_F16BF16_SSISH_SH_fLi128ELi128ELNS4_4UMMA5MajorE1ELSO_0ELNSN_7ScaleInE0ELSP_0EEEEEENS4_6LayoutISC_NS5_IJNSA_ILi0EEEST_ST_EEEEENS5_IJNS4_10UnderscoreESW_SW_EEEEENS4_13SM90_TMA_LOADENS4_14ComposedLayoutINS4_7SwizzleILi3ELi4ELi3EEENS4_18smem_ptr_flag_bitsILi16EEENSS_INS5_IJNSA_ILi64EEENSA_ILi8EEEEEENS5_IJSB_S15_EEEEEEEvNS4_8identityESZ_NS10_INS11_ILi2ELi4ELi3EEES14_NSS_INS5_IJS16_SF_EEENS5_IJSF_SB_EEEEEEEvS1B_EENS_8epilogue10collective18CollectiveEpilogueINS1I_23Sm100TmaWarpSpecializedILi4ELi2ELi32ELb1ELb0EEEJSG_NS5_IJNSS_ISE_SB_EENSS_ISF_SB_EEEEESH_SJ_SH_SJ_NS1I_6fusion15FusionCallbacksIS1M_NS1Q_17LinearCombinationISH_fSH_fLNS_15FloatRoundStyleE2EEESG_S1P_JEEENS4_5SM1004TMEM4LOAD26SM100_TMEM_LOAD_32dp32b32xESZ_S1G_NS4_39AutoVectorizingCopyWithAssumedAlignmentILi128EEENS4_14SM90_TMA_STOREES1G_S21_S21_EEEvvEEEEvNT_6ParamsE:
	.zero		2944


//--------------------- SYMBOLS --------------------------

	.type		.nv.reservedSmem.offset0,@object
	.size		.nv.reservedSmem.offset0,0x4
	.type		.nv.reservedSmem.cap,@object
	.size		.nv.reservedSmem.cap,0x4
	.type		__assertfail,@function
